//
// Generated by NVIDIA NVVM Compiler
//
// Compiler Build ID: CL-36424714
// Cuda compilation tools, release 13.0, V13.0.88
// Based on NVVM 20.0.0
//

.version 9.0
.target sm_100
.address_size 64

	// .globl	voxel_hash_build_kernel
.const .align 1 .b8 NEIGHBOR_OFFSETS[81] = {255, 255, 255, 255, 255, 0, 255, 255, 1, 255, 0, 255, 255, 0, 0, 255, 0, 1, 255, 1, 255, 255, 1, 0, 255, 1, 1, 0, 255, 255, 0, 255, 0, 0, 255, 1, 0, 0, 255, 0, 0, 0, 0, 0, 1, 0, 1, 255, 0, 1, 0, 0, 1, 1, 1, 255, 255, 1, 255, 0, 1, 255, 1, 1, 0, 255, 1, 0, 0, 1, 0, 1, 1, 1, 255, 1, 1, 0, 1, 1, 1};

.visible .entry voxel_hash_build_kernel(
	.param .u64 .ptr .align 1 voxel_hash_build_kernel_param_0,
	.param .u64 .ptr .align 1 voxel_hash_build_kernel_param_1,
	.param .u32 voxel_hash_build_kernel_param_2,
	.param .f32 voxel_hash_build_kernel_param_3,
	.param .u64 .ptr .align 1 voxel_hash_build_kernel_param_4,
	.param .u32 voxel_hash_build_kernel_param_5
)
{
	.reg .pred 	%p<8>;
	.reg .b32 	%r<23>;
	.reg .b32 	%f<11>;
	.reg .b64 	%rd<36>;

	ld.param.u64 	%rd4, [voxel_hash_build_kernel_param_0];
	ld.param.u64 	%rd5, [voxel_hash_build_kernel_param_1];
	ld.param.u32 	%r6, [voxel_hash_build_kernel_param_2];
	ld.param.f32 	%f1, [voxel_hash_build_kernel_param_3];
	ld.param.u64 	%rd6, [voxel_hash_build_kernel_param_4];
	ld.param.u32 	%r5, [voxel_hash_build_kernel_param_5];
	mov.u32 	%r7, %ctaid.x;
	mov.u32 	%r8, %ntid.x;
	mov.u32 	%r9, %tid.x;
	mad.lo.s32 	%r1, %r7, %r8, %r9;
	setp.ge.u32 	%p1, %r1, %r6;
	@%p1 bra 	$L__BB0_7;
	cvta.to.global.u64 	%rd7, %rd5;
	mul.wide.u32 	%rd8, %r1, 4;
	add.s64 	%rd9, %rd7, %rd8;
	ld.global.nc.u32 	%r10, [%rd9];
	setp.eq.s32 	%p2, %r10, 0;
	@%p2 bra 	$L__BB0_7;
	cvta.to.global.u64 	%rd10, %rd4;
	mul.lo.s32 	%r11, %r1, 3;
	mul.wide.u32 	%rd11, %r11, 4;
	add.s64 	%rd12, %rd10, %rd11;
	ld.global.nc.f32 	%f2, [%rd12];
	add.s32 	%r12, %r11, 1;
	mul.wide.u32 	%rd13, %r12, 4;
	add.s64 	%rd14, %rd10, %rd13;
	ld.global.nc.f32 	%f3, [%rd14];
	add.s32 	%r13, %r11, 2;
	mul.wide.u32 	%rd15, %r13, 4;
	add.s64 	%rd16, %rd10, %rd15;
	ld.global.nc.f32 	%f4, [%rd16];
	mul.f32 	%f5, %f1, %f2;
	cvt.rmi.f32.f32 	%f6, %f5;
	cvt.rzi.s32.f32 	%r14, %f6;
	mul.f32 	%f7, %f1, %f3;
	cvt.rmi.f32.f32 	%f8, %f7;
	cvt.rzi.s32.f32 	%r15, %f8;
	mul.f32 	%f9, %f1, %f4;
	cvt.rmi.f32.f32 	%f10, %f9;
	cvt.rzi.s32.f32 	%r16, %f10;
	add.s32 	%r17, %r14, 1048576;
	cvt.u64.u32 	%rd17, %r17;
	mul.wide.s32 	%rd18, %r15, 2097152;
	add.s64 	%rd19, %rd18, 2199023255552;
	add.s32 	%r18, %r16, 1048576;
	cvt.s64.s32 	%rd20, %r18;
	shl.b64 	%rd21, %rd17, 42;
	or.b64  	%rd22, %rd19, %rd21;
	or.b64  	%rd1, %rd22, %rd20;
	setp.eq.s32 	%p3, %r5, 0;
	@%p3 bra 	$L__BB0_7;
	shr.u64 	%rd23, %rd1, 33;
	xor.b64  	%rd24, %rd23, %rd1;
	mul.lo.s64 	%rd25, %rd24, -49064778989728563;
	shr.u64 	%rd26, %rd25, 33;
	xor.b64  	%rd27, %rd26, %rd25;
	mul.lo.s64 	%rd28, %rd27, -4265267296055464877;
	cvta.to.global.u64 	%rd2, %rd6;
	cvt.u64.u32 	%rd29, %r5;
	shr.u64 	%rd30, %rd28, 33;
	xor.b64  	%rd31, %rd30, %rd28;
	rem.u64 	%rd32, %rd31, %rd29;
	cvt.u32.u64 	%r2, %rd32;
	mov.b32 	%r22, 0;
	bra.uni 	$L__BB0_5;
$L__BB0_4:
	add.s32 	%r22, %r22, 1;
	setp.eq.s32 	%p7, %r22, %r5;
	@%p7 bra 	$L__BB0_7;
$L__BB0_5:
	add.s32 	%r20, %r22, %r2;
	rem.u32 	%r21, %r20, %r5;
	mul.wide.u32 	%rd33, %r21, 16;
	add.s64 	%rd3, %rd2, %rd33;
	atom.relaxed.global.cas.b64 	%rd34, [%rd3], -1, %rd1;
	setp.ne.s64 	%p4, %rd34, -1;
	setp.ne.s64 	%p5, %rd34, %rd1;
	and.pred  	%p6, %p4, %p5;
	@%p6 bra 	$L__BB0_4;
	st.global.u32 	[%rd3+8], %r1;
$L__BB0_7:
	ret;

}
	// .globl	voxel_hash_query_kernel
.visible .entry voxel_hash_query_kernel(
	.param .u64 .ptr .align 1 voxel_hash_query_kernel_param_0,
	.param .u64 .ptr .align 1 voxel_hash_query_kernel_param_1,
	.param .u32 voxel_hash_query_kernel_param_2,
	.param .f32 voxel_hash_query_kernel_param_3,
	.param .f32 voxel_hash_query_kernel_param_4,
	.param .u64 .ptr .align 1 voxel_hash_query_kernel_param_5,
	.param .u32 voxel_hash_query_kernel_param_6,
	.param .u64 .ptr .align 1 voxel_hash_query_kernel_param_7,
	.param .u64 .ptr .align 1 voxel_hash_query_kernel_param_8
)
{
	.reg .pred 	%p<10>;
	.reg .b32 	%r<46>;
	.reg .b32 	%f<21>;
	.reg .b64 	%rd<47>;

	ld.param.u64 	%rd8, [voxel_hash_query_kernel_param_0];
	ld.param.u64 	%rd9, [voxel_hash_query_kernel_param_1];
	ld.param.u32 	%r20, [voxel_hash_query_kernel_param_2];
	ld.param.f32 	%f4, [voxel_hash_query_kernel_param_3];
	ld.param.f32 	%f5, [voxel_hash_query_kernel_param_4];
	ld.param.u64 	%rd10, [voxel_hash_query_kernel_param_5];
	ld.param.u32 	%r19, [voxel_hash_query_kernel_param_6];
	ld.param.u64 	%rd12, [voxel_hash_query_kernel_param_7];
	ld.param.u64 	%rd11, [voxel_hash_query_kernel_param_8];
	cvta.to.global.u64 	%rd1, %rd12;
	mov.u32 	%r21, %ctaid.x;
	mov.u32 	%r22, %ntid.x;
	mov.u32 	%r23, %tid.x;
	mad.lo.s32 	%r1, %r21, %r22, %r23;
	setp.ge.u32 	%p1, %r1, %r20;
	@%p1 bra 	$L__BB1_11;
	cvta.to.global.u64 	%rd13, %rd8;
	mul.lo.s32 	%r25, %r1, 3;
	mul.wide.u32 	%rd14, %r25, 4;
	add.s64 	%rd15, %rd13, %rd14;
	ld.global.nc.f32 	%f1, [%rd15];
	add.s32 	%r26, %r25, 1;
	mul.wide.u32 	%rd16, %r26, 4;
	add.s64 	%rd17, %rd13, %rd16;
	ld.global.nc.f32 	%f2, [%rd17];
	add.s32 	%r27, %r25, 2;
	mul.wide.u32 	%rd18, %r27, 4;
	add.s64 	%rd19, %rd13, %rd18;
	ld.global.nc.f32 	%f3, [%rd19];
	mul.f32 	%f6, %f4, %f1;
	mul.f32 	%f7, %f4, %f2;
	mul.f32 	%f8, %f4, %f3;
	shl.b32 	%r2, %r1, 3;
	cvt.rmi.f32.f32 	%f9, %f8;
	cvt.rzi.s32.f32 	%r3, %f9;
	cvt.rmi.f32.f32 	%f10, %f7;
	cvt.rzi.s32.f32 	%r4, %f10;
	cvt.rmi.f32.f32 	%f11, %f6;
	cvt.rzi.s32.f32 	%r5, %f11;
	mul.wide.u32 	%rd20, %r2, 4;
	add.s64 	%rd21, %rd1, %rd20;
	mov.b32 	%r28, -1;
	st.global.u32 	[%rd21], %r28;
	st.global.u32 	[%rd21+4], %r28;
	st.global.u32 	[%rd21+8], %r28;
	st.global.u32 	[%rd21+12], %r28;
	st.global.u32 	[%rd21+16], %r28;
	st.global.u32 	[%rd21+20], %r28;
	st.global.u32 	[%rd21+24], %r28;
	st.global.u32 	[%rd21+28], %r28;
	setp.eq.s32 	%p2, %r19, 0;
	mov.b32 	%r42, 0;
	@%p2 bra 	$L__BB1_10;
	cvta.to.global.u64 	%rd2, %rd10;
	cvta.to.global.u64 	%rd3, %rd9;
	cvt.u64.u32 	%rd4, %r19;
	add.s32 	%r6, %r3, 1048576;
	add.s32 	%r7, %r4, 1048576;
	add.s32 	%r8, %r5, 1048576;
	mov.b32 	%r41, 0;
	mov.u32 	%r42, %r41;
$L__BB1_3:
	mov.u32 	%r9, %r41;
	mul.wide.u32 	%rd22, %r9, 3;
	mov.u64 	%rd23, NEIGHBOR_OFFSETS;
	add.s64 	%rd24, %rd23, %rd22;
	ld.const.s8 	%r31, [%rd24];
	ld.const.s8 	%r32, [%rd24+1];
	ld.const.s8 	%r33, [%rd24+2];
	add.s32 	%r34, %r8, %r31;
	cvt.u64.u32 	%rd25, %r34;
	add.s32 	%r35, %r7, %r32;
	add.s32 	%r36, %r6, %r33;
	cvt.s64.s32 	%rd26, %r36;
	shl.b64 	%rd27, %rd25, 42;
	mul.wide.s32 	%rd28, %r35, 2097152;
	or.b64  	%rd29, %rd28, %rd27;
	or.b64  	%rd5, %rd29, %rd26;
	shr.u64 	%rd30, %rd5, 33;
	xor.b64  	%rd31, %rd30, %rd5;
	mul.lo.s64 	%rd32, %rd31, -49064778989728563;
	shr.u64 	%rd33, %rd32, 33;
	xor.b64  	%rd34, %rd33, %rd32;
	mul.lo.s64 	%rd35, %rd34, -4265267296055464877;
	shr.u64 	%rd36, %rd35, 33;
	xor.b64  	%rd37, %rd36, %rd35;
	rem.u64 	%rd38, %rd37, %rd4;
	cvt.u32.u64 	%r11, %rd38;
	mov.b32 	%r43, 0;
	bra.uni 	$L__BB1_5;
$L__BB1_4:
	add.s32 	%r43, %r43, 1;
	setp.eq.s32 	%p5, %r43, %r19;
	@%p5 bra 	$L__BB1_9;
$L__BB1_5:
	add.s32 	%r37, %r43, %r11;
	rem.u32 	%r38, %r37, %r19;
	mul.wide.u32 	%rd39, %r38, 16;
	add.s64 	%rd6, %rd2, %rd39;
	ld.global.nc.u64 	%rd7, [%rd6];
	setp.eq.s64 	%p3, %rd7, -1;
	@%p3 bra 	$L__BB1_9;
	setp.ne.s64 	%p4, %rd7, %rd5;
	@%p4 bra 	$L__BB1_4;
	ld.global.nc.u32 	%r14, [%rd6+8];
	mul.lo.s32 	%r39, %r14, 3;
	mul.wide.s32 	%rd40, %r39, 4;
	add.s64 	%rd41, %rd3, %rd40;
	ld.global.nc.f32 	%f12, [%rd41];
	ld.global.nc.f32 	%f13, [%rd41+4];
	ld.global.nc.f32 	%f14, [%rd41+8];
	sub.f32 	%f15, %f1, %f12;
	sub.f32 	%f16, %f2, %f13;
	sub.f32 	%f17, %f3, %f14;
	mul.f32 	%f18, %f16, %f16;
	fma.rn.f32 	%f19, %f15, %f15, %f18;
	fma.rn.f32 	%f20, %f17, %f17, %f19;
	setp.gtu.f32 	%p6, %f20, %f5;
	@%p6 bra 	$L__BB1_9;
	add.s32 	%r40, %r2, %r42;
	mul.wide.u32 	%rd42, %r40, 4;
	add.s64 	%rd43, %rd1, %rd42;
	st.global.u32 	[%rd43], %r14;
	add.s32 	%r42, %r42, 1;
$L__BB1_9:
	add.s32 	%r41, %r9, 1;
	setp.lt.u32 	%p7, %r9, 26;
	setp.lt.u32 	%p8, %r42, 8;
	and.pred  	%p9, %p7, %p8;
	@%p9 bra 	$L__BB1_3;
$L__BB1_10:
	cvta.to.global.u64 	%rd44, %rd11;
	mul.wide.u32 	%rd45, %r1, 4;
	add.s64 	%rd46, %rd44, %rd45;
	st.global.u32 	[%rd46], %r42;
$L__BB1_11:
	ret;

}


// ===== COMPILED SASS (sm_100) =====

	.target	sm_100

	.elftype	@"ET_EXEC"


//--------------------- .note.nv.tkinfo           --------------------------
	.section	.note.nv.tkinfo,"",@"SHT_NOTE"
	.sectionflags	@"SHF_NOTE_NV_TKINFO"
	.tkinfo
        /*0018*/ 	.word	0x00000002
        /*0030*/ 	.string	""
        /*0030*/ 	.string	"ptxas"
        /*0030*/ 	.string	"Cuda compilation tools, release 13.0, V13.0.88"
        /*0030*/ 	.string	"Build cuda_13.0.r13.0/compiler.36424714_0"
        /*0030*/ 	.string	"-arch sm_100 -m 64 "



//--------------------- .note.nv.cuinfo           --------------------------
	.section	.note.nv.cuinfo,"",@"SHT_NOTE"
	.sectionflags	@"SHF_NOTE_NV_CUINFO"
        /*0018*/ 	.short	0x0002
        /*001a*/ 	.short	0x0064
        /*001c*/ 	.short	0x0082
	.zero		2


//--------------------- .nv.info                  --------------------------
	.section	.nv.info,"",@"SHT_CUDA_INFO"
	.align	4


	//----- nvinfo : EIATTR_REGCOUNT
	.align		4
        /*0000*/ 	.byte	0x04, 0x2f
        /*0002*/ 	.short	(.L_2 - .L_1)
	.align		4
.L_1:
        /*0004*/ 	.word	index@(voxel_hash_build_kernel)
        /*0008*/ 	.word	0x00000014


	//----- nvinfo : EIATTR_FRAME_SIZE
	.align		4
.L_2:
        /*000c*/ 	.byte	0x04, 0x11
        /*000e*/ 	.short	(.L_4 - .L_3)
	.align		4
.L_3:
        /*0010*/ 	.word	index@($__internal_1_$__cuda_sm20_rem_u64)
        /*0014*/ 	.word	0x00000000


	//----- nvinfo : EIATTR_FRAME_SIZE
	.align		4
.L_4:
        /*0018*/ 	.byte	0x04, 0x11
        /*001a*/ 	.short	(.L_6 - .L_5)
	.align		4
.L_5:
        /*001c*/ 	.word	index@(voxel_hash_build_kernel)
        /*0020*/ 	.word	0x00000000


	//----- nvinfo : EIATTR_REGCOUNT
	.align		4
.L_6:
        /*0024*/ 	.byte	0x04, 0x2f
        /*0026*/ 	.short	(.L_8 - .L_7)
	.align		4
.L_7:
        /*0028*/ 	.word	index@(voxel_hash_query_kernel)
        /*002c*/ 	.word	0x0000001c


	//----- nvinfo : EIATTR_FRAME_SIZE
	.align		4
.L_8:
        /*0030*/ 	.byte	0x04, 0x11
        /*0032*/ 	.short	(.L_10 - .L_9)
	.align		4
.L_9:
        /*0034*/ 	.word	index@($__internal_0_$__cuda_sm20_rem_u64)
        /*0038*/ 	.word	0x00000000


	//----- nvinfo : EIATTR_FRAME_SIZE
	.align		4
.L_10:
        /*003c*/ 	.byte	0x04, 0x11
        /*003e*/ 	.short	(.L_12 - .L_11)
	.align		4
.L_11:
        /*0040*/ 	.word	index@(voxel_hash_query_kernel)
        /*0044*/ 	.word	0x00000000


	//----- nvinfo : EIATTR_MIN_STACK_SIZE
	.align		4
.L_12:
        /*0048*/ 	.byte	0x04, 0x12
        /*004a*/ 	.short	(.L_14 - .L_13)
	.align		4
.L_13:
        /*004c*/ 	.word	index@(voxel_hash_query_kernel)
        /*0050*/ 	.word	0x00000000


	//----- nvinfo : EIATTR_MIN_STACK_SIZE
	.align		4
.L_14:
        /*0054*/ 	.byte	0x04, 0x12
        /*0056*/ 	.short	(.L_16 - .L_15)
	.align		4
.L_15:
        /*0058*/ 	.word	index@(voxel_hash_build_kernel)
        /*005c*/ 	.word	0x00000000
.L_16:


//--------------------- .nv.compat                --------------------------
	.section	.nv.compat,"",@"SHT_CUDA_COMPAT_INFO"
	.align	4
        /*0000*/ 	.byte	0x02, 0x09, 0x00, 0x00, 0x02, 0x02, 0x01, 0x00, 0x02, 0x05, 0x05, 0x00, 0x03, 0x07, 0x01, 0x01
        /*0010*/ 	.byte	0x02, 0x03, 0x00, 0x00, 0x02, 0x06, 0x01, 0x00, 0x04, 0x0b, 0x08, 0x00, 0x09, 0x00, 0x00, 0x00
        /*0020*/ 	.byte	0x00, 0x00, 0x00, 0x00


//--------------------- .nv.info.voxel_hash_query_kernel --------------------------
	.section	.nv.info.voxel_hash_query_kernel,"",@"SHT_CUDA_INFO"
	.sectionflags	@""
	.align	4


	//----- nvinfo : EIATTR_CUDA_API_VERSION
	.align		4
        /*0000*/ 	.byte	0x04, 0x37
        /*0002*/ 	.short	(.L_18 - .L_17)
.L_17:
        /*0004*/ 	.word	0x00000082


	//----- nvinfo : EIATTR_KPARAM_INFO
	.align		4
.L_18:
        /*0008*/ 	.byte	0x04, 0x17
        /*000a*/ 	.short	(.L_20 - .L_19)
.L_19:
        /*000c*/ 	.word	0x00000000
        /*0010*/ 	.short	0x0008
        /*0012*/ 	.short	0x0038
        /*0014*/ 	.byte	0x00, 0xf5, 0x21, 0x00


	//----- nvinfo : EIATTR_KPARAM_INFO
	.align		4
.L_20:
        /*0018*/ 	.byte	0x04, 0x17
        /*001a*/ 	.short	(.L_22 - .L_21)
.L_21:
        /*001c*/ 	.word	0x00000000
        /*0020*/ 	.short	0x0007
        /*0022*/ 	.short	0x0030
        /*0024*/ 	.byte	0x00, 0xf5, 0x21, 0x00


	//----- nvinfo : EIATTR_KPARAM_INFO
	.align		4
.L_22:
        /*0028*/ 	.byte	0x04, 0x17
        /*002a*/ 	.short	(.L_24 - .L_23)
.L_23:
        /*002c*/ 	.word	0x00000000
        /*0030*/ 	.short	0x0006
        /*0032*/ 	.short	0x0028
        /*0034*/ 	.byte	0x00, 0xf0, 0x11, 0x00


	//----- nvinfo : EIATTR_KPARAM_INFO
	.align		4
.L_24:
        /*0038*/ 	.byte	0x04, 0x17
        /*003a*/ 	.short	(.L_26 - .L_25)
.L_25:
        /*003c*/ 	.word	0x00000000
        /*0040*/ 	.short	0x0005
        /*0042*/ 	.short	0x0020
        /*0044*/ 	.byte	0x00, 0xf5, 0x21, 0x00


	//----- nvinfo : EIATTR_KPARAM_INFO
	.align		4
.L_26:
        /*0048*/ 	.byte	0x04, 0x17
        /*004a*/ 	.short	(.L_28 - .L_27)
.L_27:
        /*004c*/ 	.word	0x00000000
        /*0050*/ 	.short	0x0004
        /*0052*/ 	.short	0x0018
        /*0054*/ 	.byte	0x00, 0xf0, 0x11, 0x00


	//----- nvinfo : EIATTR_KPARAM_INFO
	.align		4
.L_28:
        /*0058*/ 	.byte	0x04, 0x17
        /*005a*/ 	.short	(.L_30 - .L_29)
.L_29:
        /*005c*/ 	.word	0x00000000
        /*0060*/ 	.short	0x0003
        /*0062*/ 	.short	0x0014
        /*0064*/ 	.byte	0x00, 0xf0, 0x11, 0x00


	//----- nvinfo : EIATTR_KPARAM_INFO
	.align		4
.L_30:
        /*0068*/ 	.byte	0x04, 0x17
        /*006a*/ 	.short	(.L_32 - .L_31)
.L_31:
        /*006c*/ 	.word	0x00000000
        /*0070*/ 	.short	0x0002
        /*0072*/ 	.short	0x0010
        /*0074*/ 	.byte	0x00, 0xf0, 0x11, 0x00


	//----- nvinfo : EIATTR_KPARAM_INFO
	.align		4
.L_32:
        /*0078*/ 	.byte	0x04, 0x17
        /*007a*/ 	.short	(.L_34 - .L_33)
.L_33:
        /*007c*/ 	.word	0x00000000
        /*0080*/ 	.short	0x0001
        /*0082*/ 	.short	0x0008
        /*0084*/ 	.byte	0x00, 0xf5, 0x21, 0x00


	//----- nvinfo : EIATTR_KPARAM_INFO
	.align		4
.L_34:
        /*0088*/ 	.byte	0x04, 0x17
        /*008a*/ 	.short	(.L_36 - .L_35)
.L_35:
        /*008c*/ 	.word	0x00000000
        /*0090*/ 	.short	0x0000
        /*0092*/ 	.short	0x0000
        /*0094*/ 	.byte	0x00, 0xf5, 0x21, 0x00


	//----- nvinfo : EIATTR_SPARSE_MMA_MASK
	.align		4
.L_36:
        /*0098*/ 	.byte	0x03, 0x50
        /*009a*/ 	.short	0x0000


	//----- nvinfo : EIATTR_MAXREG_COUNT
	.align		4
        /*009c*/ 	.byte	0x03, 0x1b
        /*009e*/ 	.short	0x00ff


	//----- nvinfo : EIATTR_MERCURY_ISA_VERSION
	.align		4
        /*00a0*/ 	.byte	0x03, 0x5f
        /*00a2*/ 	.short	0x0101


	//----- nvinfo : EIATTR_VRC_CTA_INIT_COUNT
	.align		4
        /*00a4*/ 	.byte	0x02, 0x4a
	.zero		1
	.zero		1


	//----- nvinfo : EIATTR_EXIT_INSTR_OFFSETS
	.align		4
        /*00a8*/ 	.byte	0x04, 0x1c
        /*00aa*/ 	.short	(.L_38 - .L_37)


	//   ....[0]....
.L_37:
        /*00ac*/ 	.word	0x00000070


	//   ....[1]....
        /*00b0*/ 	.word	0x000009b0


	//----- nvinfo : EIATTR_CRS_STACK_SIZE
	.align		4
.L_38:
        /*00b4*/ 	.byte	0x04, 0x1e
        /*00b6*/ 	.short	(.L_40 - .L_39)
.L_39:
        /*00b8*/ 	.word	0x00000000


	//----- nvinfo : EIATTR_CBANK_PARAM_SIZE
	.align		4
.L_40:
        /*00bc*/ 	.byte	0x03, 0x19
        /*00be*/ 	.short	0x0040


	//----- nvinfo : EIATTR_PARAM_CBANK
	.align		4
        /*00c0*/ 	.byte	0x04, 0x0a
        /*00c2*/ 	.short	(.L_42 - .L_41)
	.align		4
.L_41:
        /*00c4*/ 	.word	index@(.nv.constant0.voxel_hash_query_kernel)
        /*00c8*/ 	.short	0x0380
        /*00ca*/ 	.short	0x0040


	//----- nvinfo : EIATTR_SW_WAR
	.align		4
.L_42:
        /*00cc*/ 	.byte	0x04, 0x36
        /*00ce*/ 	.short	(.L_44 - .L_43)
.L_43:
        /*00d0*/ 	.word	0x00000008
.L_44:


//--------------------- .nv.info.voxel_hash_build_kernel --------------------------
	.section	.nv.info.voxel_hash_build_kernel,"",@"SHT_CUDA_INFO"
	.sectionflags	@""
	.align	4


	//----- nvinfo : EIATTR_CUDA_API_VERSION
	.align		4
        /*0000*/ 	.byte	0x04, 0x37
        /*0002*/ 	.short	(.L_46 - .L_45)
.L_45:
        /*0004*/ 	.word	0x00000082


	//----- nvinfo : EIATTR_KPARAM_INFO
	.align		4
.L_46:
        /*0008*/ 	.byte	0x04, 0x17
        /*000a*/ 	.short	(.L_48 - .L_47)
.L_47:
        /*000c*/ 	.word	0x00000000
        /*0010*/ 	.short	0x0005
        /*0012*/ 	.short	0x0020
        /*0014*/ 	.byte	0x00, 0xf0, 0x11, 0x00


	//----- nvinfo : EIATTR_KPARAM_INFO
	.align		4
.L_48:
        /*0018*/ 	.byte	0x04, 0x17
        /*001a*/ 	.short	(.L_50 - .L_49)
.L_49:
        /*001c*/ 	.word	0x00000000
        /*0020*/ 	.short	0x0004
        /*0022*/ 	.short	0x0018
        /*0024*/ 	.byte	0x00, 0xf5, 0x21, 0x00


	//----- nvinfo : EIATTR_KPARAM_INFO
	.align		4
.L_50:
        /*0028*/ 	.byte	0x04, 0x17
        /*002a*/ 	.short	(.L_52 - .L_51)
.L_51:
        /*002c*/ 	.word	0x00000000
        /*0030*/ 	.short	0x0003
        /*0032*/ 	.short	0x0014
        /*0034*/ 	.byte	0x00, 0xf0, 0x11, 0x00


	//----- nvinfo : EIATTR_KPARAM_INFO
	.align		4
.L_52:
        /*0038*/ 	.byte	0x04, 0x17
        /*003a*/ 	.short	(.L_54 - .L_53)
.L_53:
        /*003c*/ 	.word	0x00000000
        /*0040*/ 	.short	0x0002
        /*0042*/ 	.short	0x0010
        /*0044*/ 	.byte	0x00, 0xf0, 0x11, 0x00


	//----- nvinfo : EIATTR_KPARAM_INFO
	.align		4
.L_54:
        /*0048*/ 	.byte	0x04, 0x17
        /*004a*/ 	.short	(.L_56 - .L_55)
.L_55:
        /*004c*/ 	.word	0x00000000
        /*0050*/ 	.short	0x0001
        /*0052*/ 	.short	0x0008
        /*0054*/ 	.byte	0x00, 0xf5, 0x21, 0x00


	//----- nvinfo : EIATTR_KPARAM_INFO
	.align		4
.L_56:
        /*0058*/ 	.byte	0x04, 0x17
        /*005a*/ 	.short	(.L_58 - .L_57)
.L_57:
        /*005c*/ 	.word	0x00000000
        /*0060*/ 	.short	0x0000
        /*0062*/ 	.short	0x0000
        /*0064*/ 	.byte	0x00, 0xf5, 0x21, 0x00


	//----- nvinfo : EIATTR_SPARSE_MMA_MASK
	.align		4
.L_58:
        /*0068*/ 	.byte	0x03, 0x50
        /*006a*/ 	.short	0x0000


	//----- nvinfo : EIATTR_MAXREG_COUNT
	.align		4
        /*006c*/ 	.byte	0x03, 0x1b
        /*006e*/ 	.short	0x00ff


	//----- nvinfo : EIATTR_MERCURY_ISA_VERSION
	.align		4
        /*0070*/ 	.byte	0x03, 0x5f
        /*0072*/ 	.short	0x0101


	//----- nvinfo : EIATTR_VRC_CTA_INIT_COUNT
	.align		4
        /*0074*/ 	.byte	0x02, 0x4a
	.zero		1
	.zero		1


	//----- nvinfo : EIATTR_EXIT_INSTR_OFFSETS
	.align		4
        /*0078*/ 	.byte	0x04, 0x1c
        /*007a*/ 	.short	(.L_60 - .L_59)


	//   ....[0]....
.L_59:
        /*007c*/ 	.word	0x00000070


	//   ....[1]....
        /*0080*/ 	.word	0x000000d0


	//   ....[2]....
        /*0084*/ 	.word	0x00000290


	//   ....[3]....
        /*0088*/ 	.word	0x000005f0


	//   ....[4]....
        /*008c*/ 	.word	0x00000740


	//----- nvinfo : EIATTR_CRS_STACK_SIZE
	.align		4
.L_60:
        /*0090*/ 	.byte	0x04, 0x1e
        /*0092*/ 	.short	(.L_62 - .L_61)
.L_61:
        /*0094*/ 	.word	0x00000000


	//----- nvinfo : EIATTR_CBANK_PARAM_SIZE
	.align		4
.L_62:
        /*0098*/ 	.byte	0x03, 0x19
        /*009a*/ 	.short	0x0024


	//----- nvinfo : EIATTR_PARAM_CBANK
	.align		4
        /*009c*/ 	.byte	0x04, 0x0a
        /*009e*/ 	.short	(.L_64 - .L_63)
	.align		4
.L_63:
        /*00a0*/ 	.word	index@(.nv.constant0.voxel_hash_build_kernel)
        /*00a4*/ 	.short	0x0380
        /*00a6*/ 	.short	0x0024


	//----- nvinfo : EIATTR_SW_WAR
	.align		4
.L_64:
        /*00a8*/ 	.byte	0x04, 0x36
        /*00aa*/ 	.short	(.L_66 - .L_65)
.L_65:
        /*00ac*/ 	.word	0x00000008
.L_66:


//--------------------- .nv.callgraph             --------------------------
	.section	.nv.callgraph,"",@"SHT_CUDA_CALLGRAPH"
	.align	4
	.sectionentsize	8
	.align		4
        /*0000*/ 	.word	0x00000000
	.align		4
        /*0004*/ 	.word	0xffffffff
	.align		4
        /*0008*/ 	.word	0x00000000
	.align		4
        /*000c*/ 	.word	0xfffffffe
	.align		4
        /*0010*/ 	.word	0x00000000
	.align		4
        /*0014*/ 	.word	0xfffffffd
	.align		4
        /*0018*/ 	.word	0x00000000
	.align		4
        /*001c*/ 	.word	0xfffffffc


//--------------------- .nv.constant3             --------------------------
	.section	.nv.constant3,"a",@progbits
.nv.constant3:
	.type		NEIGHBOR_OFFSETS,@object
	.size		NEIGHBOR_OFFSETS,(.L_0 - NEIGHBOR_OFFSETS)
NEIGHBOR_OFFSETS:
        /*0000*/ 	.byte	0xff, 0xff, 0xff, 0xff, 0xff, 0x00, 0xff, 0xff, 0x01, 0xff, 0x00, 0xff, 0xff, 0x00, 0x00, 0xff
        /*0010*/ 	.byte	0x00, 0x01, 0xff, 0x01, 0xff, 0xff, 0x01, 0x00, 0xff, 0x01, 0x01, 0x00, 0xff, 0xff, 0x00, 0xff
        /*0020*/ 	.byte	0x00, 0x00, 0xff, 0x01, 0x00, 0x00, 0xff, 0x00, 0x00, 0x00, 0x00, 0x00, 0x01, 0x00, 0x01, 0xff
        /*0030*/ 	.byte	0x00, 0x01, 0x00, 0x00, 0x01, 0x01, 0x01, 0xff, 0xff, 0x01, 0xff, 0x00, 0x01, 0xff, 0x01, 0x01
        /*0040*/ 	.byte	0x00, 0xff, 0x01, 0x00, 0x00, 0x01, 0x00, 0x01, 0x01, 0x01, 0xff, 0x01, 0x01, 0x00, 0x01, 0x01
        /*0050*/ 	.byte	0x01
.L_0:


//--------------------- .text.voxel_hash_query_kernel --------------------------
	.section	.text.voxel_hash_query_kernel,"ax",@progbits
	.align	128
        .global         voxel_hash_query_kernel
        .type           voxel_hash_query_kernel,@function
        .size           voxel_hash_query_kernel,(.L_x_11 - voxel_hash_query_kernel)
        .other          voxel_hash_query_kernel,@"STO_CUDA_ENTRY STV_DEFAULT"
voxel_hash_query_kernel:
.text.voxel_hash_query_kernel:
[----:B------:R-:W-:Y:S01]  /*0000*/  LDC R1, c[0x0][0x37c] ;  /* 0x0000df00ff017b82 */ /* 0x000fe20000000800 */
[----:B------:R-:W0:Y:S07]  /*0010*/  S2R R3, SR_TID.X ;  /* 0x0000000000037919 */ /* 0x000e2e0000002100 */
[----:B------:R-:W0:Y:S01]  /*0020*/  S2UR UR4, SR_CTAID.X ;  /* 0x00000000000479c3 */ /* 0x000e220000002500 */
[----:B------:R-:W1:Y:S07]  /*0030*/  LDCU UR5, c[0x0][0x390] ;  /* 0x00007200ff0577ac */ /* 0x000e6e0008000800 */
[----:B------:R-:W0:Y:S02]  /*0040*/  LDC R0, c[0x0][0x360] ;  /* 0x0000d800ff007b82 */ /* 0x000e240000000800 */
[----:B0-----:R-:W-:-:S05]  /*0050*/  IMAD R0, R0, UR4, R3 ;  /* 0x0000000400007c24 */ /* 0x001fca000f8e0203 */
[----:B-1----:R-:W-:-:S13]  /*0060*/  ISETP.GE.U32.AND P0, PT, R0, UR5, PT ;  /* 0x0000000500007c0c */ /* 0x002fda000bf06070 */
[----:B------:R-:W-:Y:S05]  /*0070*/  @P0 EXIT ;  /* 0x000000000000094d */ /* 0x000fea0003800000 */
[----:B------:R-:W0:Y:S01]  /*0080*/  LDC.64 R4, c[0x0][0x3b0] ;  /* 0x0000ec00ff047b82 */ /* 0x000e220000000a00 */
[----:B------:R-:W1:Y:S01]  /*0090*/  LDCU.64 UR6, c[0x0][0x358] ;  /* 0x00006b00ff0677ac */ /* 0x000e620008000a00 */
[C---:B------:R-:W-:Y:S01]  /*00a0*/  SHF.L.U32 R2, R0.reuse, 0x3, RZ ;  /* 0x0000000300027819 */ /* 0x040fe200000006ff */
[----:B------:R-:W-:Y:S01]  /*00b0*/  IMAD.MOV.U32 R7, RZ, RZ, -0x1 ;  /* 0xffffffffff077424 */ /* 0x000fe200078e00ff */
[----:B------:R-:W2:Y:S01]  /*00c0*/  LDCU UR4, c[0x0][0x3a8] ;  /* 0x00007500ff0477ac */ /* 0x000ea20008000800 */
[----:B------:R-:W-:-:S03]  /*00d0*/  IMAD R9, R0, 0x3, RZ ;  /* 0x0000000300097824 */ /* 0x000fc600078e02ff */
[----:B------:R-:W3:Y:S01]  /*00e0*/  LDC.64 R12, c[0x0][0x380] ;  /* 0x0000e000ff0c7b82 */ /* 0x000ee20000000a00 */
[C---:B------:R-:W-:Y:S01]  /*00f0*/  VIADD R3, R9.reuse, 0x2 ;  /* 0x0000000209037836 */ /* 0x040fe20000000000 */
[----:B------:R-:W-:Y:S01]  /*0100*/  IADD3 R11, PT, PT, R9, 0x1, RZ ;  /* 0x00000001090b7810 */ /* 0x000fe20007ffe0ff */
[----:B--2---:R-:W-:Y:S01]  /*0110*/  UISETP.NE.AND UP0, UPT, UR4, URZ, UPT ;  /* 0x000000ff0400728c */ /* 0x004fe2000bf05270 */
[----:B0-----:R-:W-:-:S05]  /*0120*/  IMAD.WIDE.U32 R4, R2, 0x4, R4 ;  /* 0x0000000402047825 */ /* 0x001fca00078e0004 */
[----:B-1----:R0:W-:Y:S01]  /*0130*/  STG.E desc[UR6][R4.64], R7 ;  /* 0x0000000704007986 */ /* 0x0021e2000c101906 */
[----:B---3--:R-:W-:-:S03]  /*0140*/  IMAD.WIDE.U32 R8, R9, 0x4, R12 ;  /* 0x0000000409087825 */ /* 0x008fc600078e000c */
[----:B------:R0:W-:Y:S01]  /*0150*/  STG.E desc[UR6][R4.64+0x4], R7 ;  /* 0x0000040704007986 */ /* 0x0001e2000c101906 */
[----:B------:R-:W-:-:S03]  /*0160*/  IMAD.WIDE.U32 R10, R11, 0x4, R12 ;  /* 0x000000040b0a7825 */ /* 0x000fc600078e000c */
[----:B------:R0:W-:Y:S01]  /*0170*/  STG.E desc[UR6][R4.64+0x8], R7 ;  /* 0x0000080704007986 */ /* 0x0001e2000c101906 */
[----:B------:R-:W-:-:S03]  /*0180*/  IMAD.WIDE.U32 R12, R3, 0x4, R12 ;  /* 0x00000004030c7825 */ /* 0x000fc600078e000c */
[----:B------:R0:W-:Y:S01]  /*0190*/  STG.E desc[UR6][R4.64+0xc], R7 ;  /* 0x00000c0704007986 */ /* 0x0001e2000c101906 */
[----:B------:R-:W-:-:S03]  /*01a0*/  HFMA2 R3, -RZ, RZ, 0, 0 ;  /* 0x00000000ff037431 */ /* 0x000fc600000001ff */
[----:B------:R0:W-:Y:S04]  /*01b0*/  STG.E desc[UR6][R4.64+0x10], R7 ;  /* 0x0000100704007986 */ /* 0x0001e8000c101906 */
[----:B------:R0:W-:Y:S04]  /*01c0*/  STG.E desc[UR6][R4.64+0x14], R7 ;  /* 0x0000140704007986 */ /* 0x0001e8000c101906 */
[----:B------:R0:W-:Y:S04]  /*01d0*/  STG.E desc[UR6][R4.64+0x18], R7 ;  /* 0x0000180704007986 */ /* 0x0001e8000c101906 */
[----:B------:R0:W-:Y:S01]  /*01e0*/  STG.E desc[UR6][R4.64+0x1c], R7 ;  /* 0x00001c0704007986 */ /* 0x0001e2000c101906 */
[----:B------:R-:W-:Y:S05]  /*01f0*/  BRA.U !UP0, `(.L_x_0) ;  /* 0x0000000508e07547 */ /* 0x000fea000b800000 */
[----:B0-----:R-:W2:Y:S01]  /*0200*/  LDG.E.CONSTANT R4, desc[UR6][R8.64] ;  /* 0x0000000608047981 */ /* 0x001ea2000c1e9900 */
[----:B------:R-:W2:Y:S03]  /*0210*/  LDCU UR4, c[0x0][0x394] ;  /* 0x00007280ff0477ac */ /* 0x000ea60008000800 */
[----:B------:R-:W3:Y:S04]  /*0220*/  LDG.E.CONSTANT R5, desc[UR6][R10.64] ;  /* 0x000000060a057981 */ /* 0x000ee8000c1e9900 */
[----:B------:R-:W4:Y:S01]  /*0230*/  LDG.E.CONSTANT R6, desc[UR6][R12.64] ;  /* 0x000000060c067981 */ /* 0x000f22000c1e9900 */
[----:B------:R-:W-:Y:S01]  /*0240*/  BSSY.RECONVERGENT B0, `(.L_x_0) ;  /* 0x0000073000007945 */ /* 0x000fe20003800200 */
[----:B------:R-:W-:Y:S01]  /*0250*/  IMAD.MOV.U32 R7, RZ, RZ, RZ ;  /* 0x000000ffff077224 */ /* 0x000fe200078e00ff */
[----:B------:R-:W-:Y:S01]  /*0260*/  MOV R3, RZ ;  /* 0x000000ff00037202 */ /* 0x000fe20000000f00 */
[----:B--2---:R-:W-:Y:S01]  /*0270*/  FMUL R14, R4, UR4 ;  /* 0x00000004040e7c20 */ /* 0x004fe20008400000 */
[----:B---3--:R-:W-:-:S05]  /*0280*/  FMUL R15, R5, UR4 ;  /* 0x00000004050f7c20 */ /* 0x008fca0008400000 */
[----:B------:R-:W0:Y:S01]  /*0290*/  F2I.FLOOR.NTZ R14, R14 ;  /* 0x0000000e000e7305 */ /* 0x000e220000207100 */
[----:B----4-:R-:W-:-:S07]  /*02a0*/  FMUL R16, R6, UR4 ;  /* 0x0000000406107c20 */ /* 0x010fce0008400000 */
[----:B------:R-:W1:Y:S01]  /*02b0*/  F2I.FLOOR.NTZ R15, R15 ;  /* 0x0000000f000f7305 */ /* 0x000e620000207100 */
[----:B0-----:R-:W-:-:S07]  /*02c0*/  VIADD R8, R14, 0x100000 ;  /* 0x001000000e087836 */ /* 0x001fce0000000000 */
[----:B------:R-:W0:Y:S01]  /*02d0*/  F2I.FLOOR.NTZ R16, R16 ;  /* 0x0000001000107305 */ /* 0x000e220000207100 */
[----:B-1----:R-:W-:Y:S01]  /*02e0*/  IADD3 R9, PT, PT, R15, 0x100000, RZ ;  /* 0x001000000f097810 */ /* 0x002fe20007ffe0ff */
[----:B0-----:R-:W-:-:S07]  /*02f0*/  VIADD R10, R16, 0x100000 ;  /* 0x00100000100a7836 */ /* 0x001fce0000000000 */
.L_x_5:
[----:B------:R-:W-:Y:S01]  /*0300*/  IMAD R16, R7, 0x3, RZ ;  /* 0x0000000307107824 */ /* 0x000fe200078e02ff */
[----:B-1----:R-:W-:-:S03]  /*0310*/  MOV R18, 0x4c0 ;  /* 0x000004c000127802 */ /* 0x002fc60000000f00 */
[----:B0-----:R-:W0:Y:S08]  /*0320*/  LDC.S8 R11, c[0x3][R16] ;  /* 0x00c00000100b7b82 */ /* 0x001e300000000200 */
[----:B------:R-:W1:Y:S08]  /*0330*/  LDC.S8 R12, c[0x3][R16+0x1] ;  /* 0x00c00040100c7b82 */ /* 0x000e700000000200 */
[----:B------:R-:W2:Y:S01]  /*0340*/  LDC.S8 R13, c[0x3][R16+0x2] ;  /* 0x00c00080100d7b82 */ /* 0x000ea20000000200 */
[----:B0-----:R-:W-:-:S05]  /*0350*/  IADD3 R11, PT, PT, R8, R11, RZ ;  /* 0x0000000b080b7210 */ /* 0x001fca0007ffe0ff */
[----:B------:R-:W-:Y:S02]  /*0360*/  IMAD.SHL.U32 R11, R11, 0x400, RZ ;  /* 0x000004000b0b7824 */ /* 0x000fe400078e00ff */
[----:B-1----:R-:W-:-:S04]  /*0370*/  IMAD.IADD R12, R9, 0x1, R12 ;  /* 0x00000001090c7824 */ /* 0x002fc800078e020c */
[----:B------:R-:W-:Y:S01]  /*0380*/  IMAD.WIDE R14, R12, 0x200000, RZ ;  /* 0x002000000c0e7825 */ /* 0x000fe200078e02ff */
[----:B--2---:R-:W-:-:S04]  /*0390*/  IADD3 R13, PT, PT, R10, R13, RZ ;  /* 0x0000000d0a0d7210 */ /* 0x004fc80007ffe0ff */
[----:B------:R-:W-:-:S04]  /*03a0*/  SHF.R.S32.HI R12, RZ, 0x1f, R13 ;  /* 0x0000001fff0c7819 */ /* 0x000fc8000001140d */
[----:B------:R-:W-:Y:S02]  /*03b0*/  LOP3.LUT R12, R12, R15, R11, 0xfe, !PT ;  /* 0x0000000f0c0c7212 */ /* 0x000fe400078efe0b */
[----:B------:R-:W-:Y:S02]  /*03c0*/  LOP3.LUT R11, R14, R13, RZ, 0xfc, !PT ;  /* 0x0000000d0e0b7212 */ /* 0x000fe400078efcff */
[----:B------:R-:W-:Y:S01]  /*03d0*/  SHF.R.U32.HI R14, RZ, 0x1, R12 ;  /* 0x00000001ff0e7819 */ /* 0x000fe2000001160c */
[----:B------:R-:W-:-:S03]  /*03e0*/  IMAD R13, R12, -0x12aa7333, RZ ;  /* 0xed558ccd0c0d7824 */ /* 0x000fc600078e02ff */
[----:B------:R-:W-:-:S05]  /*03f0*/  LOP3.LUT R14, R14, R11, RZ, 0x3c, !PT ;  /* 0x0000000b0e0e7212 */ /* 0x000fca00078e3cff */
[C---:B------:R-:W-:Y:S02]  /*0400*/  IMAD R13, R14.reuse, -0xae5029, R13 ;  /* 0xff51afd70e0d7824 */ /* 0x040fe400078e020d */
[----:B------:R-:W-:-:S05]  /*0410*/  IMAD.WIDE.U32 R14, R14, -0x12aa7333, RZ ;  /* 0xed558ccd0e0e7825 */ /* 0x000fca00078e00ff */
[----:B------:R-:W-:-:S04]  /*0420*/  IADD3 R15, PT, PT, R15, R13, RZ ;  /* 0x0000000d0f0f7210 */ /* 0x000fc80007ffe0ff */
[----:B------:R-:W-:Y:S01]  /*0430*/  SHF.R.U32.HI R13, RZ, 0x1, R15 ;  /* 0x00000001ff0d7819 */ /* 0x000fe2000001160f */
[----:B------:R-:W-:-:S03]  /*0440*/  IMAD R15, R15, 0x1a85ec53, RZ ;  /* 0x1a85ec530f0f7824 */ /* 0x000fc600078e02ff */
[----:B------:R-:W-:-:S05]  /*0450*/  LOP3.LUT R14, R13, R14, RZ, 0x3c, !PT ;  /* 0x0000000e0d0e7212 */ /* 0x000fca00078e3cff */
[C---:B------:R-:W-:Y:S02]  /*0460*/  IMAD R13, R14.reuse, -0x3b314602, R15 ;  /* 0xc4ceb9fe0e0d7824 */ /* 0x040fe400078e020f */
[----:B------:R-:W-:-:S04]  /*0470*/  IMAD.WIDE.U32 R14, R14, 0x1a85ec53, RZ ;  /* 0x1a85ec530e0e7825 */ /* 0x000fc800078e00ff */
[----:B------:R-:W-:-:S05]  /*0480*/  IMAD.IADD R13, R15, 0x1, R13 ;  /* 0x000000010f0d7824 */ /* 0x000fca00078e020d */
[----:B------:R-:W-:-:S04]  /*0490*/  SHF.R.U32.HI R19, RZ, 0x1, R13 ;  /* 0x00000001ff137819 */ /* 0x000fc8000001160d */
[----:B------:R-:W-:-:S07]  /*04a0*/  LOP3.LUT R19, R19, R14, RZ, 0x3c, !PT ;  /* 0x0000000e13137212 */ /* 0x000fce00078e3cff */
[----:B------:R-:W-:Y:S05]  /*04b0*/  CALL.REL.NOINC `($__internal_0_$__cuda_sm20_rem_u64) ;  /* 0x0000000400407944 */ /* 0x000fea0003c00000 */
[----:B------:R-:W0:Y:S01]  /*04c0*/  LDCU UR4, c[0x0][0x3a8] ;  /* 0x00007500ff0477ac */ /* 0x000e220008000800 */
[----:B------:R-:W-:Y:S01]  /*04d0*/  HFMA2 R22, -RZ, RZ, 0, 0 ;  /* 0x00000000ff167431 */ /* 0x000fe200000001ff */
[----:B------:R-:W1:Y:S01]  /*04e0*/  LDC.64 R18, c[0x0][0x3a0] ;  /* 0x0000e800ff127b82 */ /* 0x000e620000000a00 */
[----:B0-----:R-:W0:Y:S01]  /*04f0*/  I2F.U32.RP R14, UR4 ;  /* 0x00000004000e7d06 */ /* 0x001e220008209000 */
[----:B------:R-:W-:Y:S02]  /*0500*/  ISETP.NE.U32.AND P1, PT, RZ, UR4, PT ;  /* 0x00000004ff007c0c */ /* 0x000fe4000bf25070 */
[----:B------:R-:W-:-:S05]  /*0510*/  LOP3.LUT R20, RZ, UR4, RZ, 0x33, !PT ;  /* 0x00000004ff147c12 */ /* 0x000fca000f8e33ff */
[----:B0-----:R-:W0:Y:S02]  /*0520*/  MUFU.RCP R14, R14 ;  /* 0x0000000e000e7308 */ /* 0x001e240000001000 */
[----:B0-----:R-:W-:-:S06]  /*0530*/  IADD3 R23, PT, PT, R14, 0xffffffe, RZ ;  /* 0x0ffffffe0e177810 */ /* 0x001fcc0007ffe0ff */
[----:B------:R-:W0:Y:S02]  /*0540*/  F2I.FTZ.U32.TRUNC.NTZ R23, R23 ;  /* 0x0000001700177305 */ /* 0x000e24000021f000 */
[----:B0-----:R-:W-:-:S04]  /*0550*/  IMAD.MOV R15, RZ, RZ, -R23 ;  /* 0x000000ffff0f7224 */ /* 0x001fc800078e0a17 */
[----:B------:R-:W-:-:S04]  /*0560*/  IMAD R15, R15, UR4, RZ ;  /* 0x000000040f0f7c24 */ /* 0x000fc8000f8e02ff */
[----:B------:R-:W-:-:S06]  /*0570*/  IMAD.HI.U32 R22, R23, R15, R22 ;  /* 0x0000000f17167227 */ /* 0x000fcc00078e0016 */
[----:B------:R-:W-:-:S04]  /*0580*/  IMAD.HI.U32 R15, R22, R13, RZ ;  /* 0x0000000d160f7227 */ /* 0x000fc800078e00ff */
[----:B------:R-:W-:-:S04]  /*0590*/  IMAD.MOV R16, RZ, RZ, -R15 ;  /* 0x000000ffff107224 */ /* 0x000fc800078e0a0f */
[----:B------:R-:W-:-:S05]  /*05a0*/  IMAD R15, R16, UR4, R13 ;  /* 0x00000004100f7c24 */ /* 0x000fca000f8e020d */
[----:B------:R-:W-:-:S13]  /*05b0*/  ISETP.GE.U32.AND P0, PT, R15, UR4, PT ;  /* 0x000000040f007c0c */ /* 0x000fda000bf06070 */
[----:B------:R-:W-:-:S04]  /*05c0*/  @P0 IADD3 R15, PT, PT, R15, -UR4, RZ ;  /* 0x800000040f0f0c10 */ /* 0x000fc8000fffe0ff */
[----:B------:R-:W-:-:S13]  /*05d0*/  ISETP.GE.U32.AND P0, PT, R15, UR4, PT ;  /* 0x000000040f007c0c */ /* 0x000fda000bf06070 */
[----:B------:R-:W-:-:S05]  /*05e0*/  @P0 VIADD R15, R15, -UR4 ;  /* 0x800000040f0f0c36 */ /* 0x000fca0008000000 */
[----:B------:R-:W-:-:S05]  /*05f0*/  SEL R15, R20, R15, !P1 ;  /* 0x0000000f140f7207 */ /* 0x000fca0004800000 */
[----:B-1----:R-:W-:-:S05]  /*0600*/  IMAD.WIDE.U32 R18, R15, 0x10, R18 ;  /* 0x000000100f127825 */ /* 0x002fca00078e0012 */
[----:B------:R-:W2:Y:S01]  /*0610*/  LDG.E.64.CONSTANT R16, desc[UR6][R18.64] ;  /* 0x0000000612107981 */ /* 0x000ea2000c1e9b00 */
[----:B------:R-:W-:Y:S01]  /*0620*/  BSSY.RECONVERGENT B1, `(.L_x_1) ;  /* 0x0000030000017945 */ /* 0x000fe20003800200 */
[----:B--2---:R-:W-:-:S04]  /*0630*/  ISETP.NE.U32.AND P0, PT, R16, -0x1, PT ;  /* 0xffffffff1000780c */ /* 0x004fc80003f05070 */
[----:B------:R-:W-:-:S13]  /*0640*/  ISETP.NE.AND.EX P0, PT, R17, -0x1, PT, P0 ;  /* 0xffffffff1100780c */ /* 0x000fda0003f05300 */
[----:B------:R-:W-:Y:S05]  /*0650*/  @!P0 BRA `(.L_x_2) ;  /* 0x0000000000b08947 */ /* 0x000fea0003800000 */
[----:B------:R-:W0:Y:S01]  /*0660*/  LDC R21, c[0x0][0x3a8] ;  /* 0x0000ea00ff157b82 */ /* 0x000e220000000800 */
[----:B------:R-:W-:-:S07]  /*0670*/  MOV R24, RZ ;  /* 0x000000ff00187202 */ /* 0x000fce0000000f00 */
[----:B------:R-:W1:Y:S02]  /*0680*/  LDC.64 R14, c[0x0][0x3a0] ;  /* 0x0000e800ff0e7b82 */ /* 0x000e640000000a00 */
.L_x_4:
[----:B------:R-:W-:-:S04]  /*0690*/  ISETP.NE.U32.AND P0, PT, R16, R11, PT ;  /* 0x0000000b1000720c */ /* 0x000fc80003f05070 */
[----:B------:R-:W-:-:S13]  /*06a0*/  ISETP.NE.AND.EX P0, PT, R17, R12, PT, P0 ;  /* 0x0000000c1100720c */ /* 0x000fda0003f05300 */
[----:B------:R-:W-:Y:S05]  /*06b0*/  @!P0 BRA `(.L_x_3) ;  /* 0x0000000000488947 */ /* 0x000fea0003800000 */
[----:B------:R-:W-:-:S05]  /*06c0*/  VIADD R24, R24, 0x1 ;  /* 0x0000000118187836 */ /* 0x000fca0000000000 */
[----:B0-----:R-:W-:-:S13]  /*06d0*/  ISETP.NE.AND P0, PT, R24, R21, PT ;  /* 0x000000151800720c */ /* 0x001fda0003f05270 */
[----:B------:R-:W-:Y:S05]  /*06e0*/  @!P0 BRA `(.L_x_2) ;  /* 0x00000000008c8947 */ /* 0x000fea0003800000 */
[----:B------:R-:W-:-:S05]  /*06f0*/  IADD3 R16, PT, PT, R13, R24, RZ ;  /* 0x000000180d107210 */ /* 0x000fca0007ffe0ff */
[----:B------:R-:W-:-:S04]  /*0700*/  IMAD.HI.U32 R17, R22, R16, RZ ;  /* 0x0000001016117227 */ /* 0x000fc800078e00ff */
[----:B------:R-:W-:-:S04]  /*0710*/  IMAD.MOV R17, RZ, RZ, -R17 ;  /* 0x000000ffff117224 */ /* 0x000fc800078e0a11 */
[----:B------:R-:W-:-:S05]  /*0720*/  IMAD R16, R21, R17, R16 ;  /* 0x0000001115107224 */ /* 0x000fca00078e0210 */
[----:B------:R-:W-:-:S13]  /*0730*/  ISETP.GE.U32.AND P0, PT, R16, R21, PT ;  /* 0x000000151000720c */ /* 0x000fda0003f06070 */
[----:B------:R-:W-:-:S04]  /*0740*/  @P0 IADD3 R16, PT, PT, R16, -R21, RZ ;  /* 0x8000001510100210 */ /* 0x000fc80007ffe0ff */
[----:B------:R-:W-:-:S13]  /*0750*/  ISETP.GE.U32.AND P0, PT, R16, R21, PT ;  /* 0x000000151000720c */ /* 0x000fda0003f06070 */
[----:B------:R-:W-:-:S04]  /*0760*/  @P0 IADD3 R16, PT, PT, R16, -R21, RZ ;  /* 0x8000001510100210 */ /* 0x000fc80007ffe0ff */
[----:B------:R-:W-:-:S05]  /*0770*/  SEL R19, R20, R16, !P1 ;  /* 0x0000001014137207 */ /* 0x000fca0004800000 */
[----:B-1----:R-:W-:-:S05]  /*0780*/  IMAD.WIDE.U32 R18, R19, 0x10, R14 ;  /* 0x0000001013127825 */ /* 0x002fca00078e000e */
[----:B------:R-:W2:Y:S02]  /*0790*/  LDG.E.64.CONSTANT R16, desc[UR6][R18.64] ;  /* 0x0000000612107981 */ /* 0x000ea4000c1e9b00 */
[----:B--2---:R-:W-:-:S04]  /*07a0*/  ISETP.NE.U32.AND P0, PT, R16, -0x1, PT ;  /* 0xffffffff1000780c */ /* 0x004fc80003f05070 */
[----:B------:R-:W-:-:S13]  /*07b0*/  ISETP.NE.AND.EX P0, PT, R17, -0x1, PT, P0 ;  /* 0xffffffff1100780c */ /* 0x000fda0003f05300 */
[----:B------:R-:W-:Y:S05]  /*07c0*/  @P0 BRA `(.L_x_4) ;  /* 0xfffffffc00b00947 */ /* 0x000fea000383ffff */
[----:B------:R-:W-:Y:S05]  /*07d0*/  BRA `(.L_x_2) ;  /* 0x0000000000507947 */ /* 0x000fea0003800000 */
.L_x_3:
[----:B------:R-:W2:Y:S01]  /*07e0*/  LDG.E.CONSTANT R18, desc[UR6][R18.64+0x8] ;  /* 0x0000080612127981 */ /* 0x000ea2000c1e9900 */
[----:B------:R-:W3:Y:S01]  /*07f0*/  LDC.64 R12, c[0x0][0x388] ;  /* 0x0000e200ff0c7b82 */ /* 0x000ee20000000a00 */
[----:B------:R-:W4:Y:S01]  /*0800*/  LDCU UR4, c[0x0][0x398] ;  /* 0x00007300ff0477ac */ /* 0x000f220008000800 */
[----:B--2---:R-:W-:-:S04]  /*0810*/  IMAD R11, R18, 0x3, RZ ;  /* 0x00000003120b7824 */ /* 0x004fc800078e02ff */
[----:B---3--:R-:W-:-:S05]  /*0820*/  IMAD.WIDE R12, R11, 0x4, R12 ;  /* 0x000000040b0c7825 */ /* 0x008fca00078e020c */
[----:B-1----:R-:W2:Y:S04]  /*0830*/  LDG.E.CONSTANT R14, desc[UR6][R12.64+0x4] ;  /* 0x000004060c0e7981 */ /* 0x002ea8000c1e9900 */
[----:B------:R-:W3:Y:S04]  /*0840*/  LDG.E.CONSTANT R11, desc[UR6][R12.64] ;  /* 0x000000060c0b7981 */ /* 0x000ee8000c1e9900 */
[----:B------:R-:W5:Y:S01]  /*0850*/  LDG.E.CONSTANT R15, desc[UR6][R12.64+0x8] ;  /* 0x000008060c0f7981 */ /* 0x000f62000c1e9900 */
[----:B--2---:R-:W-:Y:S01]  /*0860*/  FADD R14, R5, -R14 ;  /* 0x8000000e050e7221 */ /* 0x004fe20000000000 */
[----:B---3--:R-:W-:-:S03]  /*0870*/  FADD R11, R4, -R11 ;  /* 0x8000000b040b7221 */ /* 0x008fc60000000000 */
[----:B------:R-:W-:Y:S01]  /*0880*/  FMUL R14, R14, R14 ;  /* 0x0000000e0e0e7220 */ /* 0x000fe20000400000 */
[----:B-----5:R-:W-:-:S03]  /*0890*/  FADD R15, R6, -R15 ;  /* 0x8000000f060f7221 */ /* 0x020fc60000000000 */
[----:B------:R-:W-:-:S04]  /*08a0*/  FFMA R14, R11, R11, R14 ;  /* 0x0000000b0b0e7223 */ /* 0x000fc8000000000e */
[----:B------:R-:W-:-:S05]  /*08b0*/  FFMA R14, R15, R15, R14 ;  /* 0x0000000f0f0e7223 */ /* 0x000fca000000000e */
[----:B----4-:R-:W-:-:S13]  /*08c0*/  FSETP.GTU.AND P0, PT, R14, UR4, PT ;  /* 0x000000040e007c0b */ /* 0x010fda000bf0c000 */
[----:B------:R-:W1:Y:S01]  /*08d0*/  @!P0 LDC.64 R14, c[0x0][0x3b0] ;  /* 0x0000ec00ff0e8b82 */ /* 0x000e620000000a00 */
[----:B------:R-:W-:Y:S01]  /*08e0*/  @!P0 IMAD.IADD R11, R2, 0x1, R3 ;  /* 0x00000001020b8824 */ /* 0x000fe200078e0203 */
[----:B------:R-:W-:-:S03]  /*08f0*/  @!P0 IADD3 R3, PT, PT, R3, 0x1, RZ ;  /* 0x0000000103038810 */ /* 0x000fc60007ffe0ff */
[----:B-1----:R-:W-:-:S05]  /*0900*/  @!P0 IMAD.WIDE.U32 R12, R11, 0x4, R14 ;  /* 0x000000040b0c8825 */ /* 0x002fca00078e000e */
[----:B------:R1:W-:Y:S02]  /*0910*/  @!P0 STG.E desc[UR6][R12.64], R18 ;  /* 0x000000120c008986 */ /* 0x0003e4000c101906 */
.L_x_2:
[----:B------:R-:W-:Y:S05]  /*0920*/  BSYNC.RECONVERGENT B1 ;  /* 0x0000000000017941 */ /* 0x000fea0003800200 */
.L_x_1:
[----:B------:R-:W-:Y:S02]  /*0930*/  ISETP.GE.U32.AND P0, PT, R3, 0x8, PT ;  /* 0x000000080300780c */ /* 0x000fe40003f06070 */
[C---:B------:R-:W-:Y:S02]  /*0940*/  ISETP.LT.U32.AND P1, PT, R7.reuse, 0x1a, PT ;  /* 0x0000001a0700780c */ /* 0x040fe40003f21070 */
[----:B------:R-:W-:-:S11]  /*0950*/  IADD3 R7, PT, PT, R7, 0x1, RZ ;  /* 0x0000000107077810 */ /* 0x000fd60007ffe0ff */
[----:B------:R-:W-:Y:S05]  /*0960*/  @!P0 BRA P1, `(.L_x_5) ;  /* 0xfffffff800648947 */ /* 0x000fea000083ffff */
[----:B------:R-:W-:Y:S05]  /*0970*/  BSYNC.RECONVERGENT B0 ;  /* 0x0000000000007941 */ /* 0x000fea0003800200 */
.L_x_0:
[----:B0-----:R-:W0:Y:S02]  /*0980*/  LDC.64 R4, c[0x0][0x3b8] ;  /* 0x0000ee00ff047b82 */ /* 0x001e240000000a00 */
[----:B0-----:R-:W-:-:S05]  /*0990*/  IMAD.WIDE.U32 R4, R0, 0x4, R4 ;  /* 0x0000000400047825 */ /* 0x001fca00078e0004 */
[----:B------:R-:W-:Y:S01]  /*09a0*/  STG.E desc[UR6][R4.64], R3 ;  /* 0x0000000304007986 */ /* 0x000fe2000c101906 */
[----:B------:R-:W-:Y:S05]  /*09b0*/  EXIT ;  /* 0x000000000000794d */ /* 0x000fea0003800000 */
        .weak           $__internal_0_$__cuda_sm20_rem_u64
        .type           $__internal_0_$__cuda_sm20_rem_u64,@function
        .size           $__internal_0_$__cuda_sm20_rem_u64,(.L_x_11 - $__internal_0_$__cuda_sm20_rem_u64)
$__internal_0_$__cuda_sm20_rem_u64:
[----:B------:R-:W0:Y:S01]  /*09c0*/  LDCU UR4, c[0x0][0x3a8] ;  /* 0x00007500ff0477ac */ /* 0x000e220008000800 */
[----:B------:R-:W-:Y:S02]  /*09d0*/  UMOV UR5, URZ ;  /* 0x000000ff00057c82 */ /* 0x000fe40008000000 */
[----:B0-----:R-:W0:Y:S08]  /*09e0*/  I2F.U64.RP R20, UR4 ;  /* 0x0000000400147d12 */ /* 0x001e300008309000 */
[----:B0-----:R-:W0:Y:S02]  /*09f0*/  MUFU.RCP R20, R20 ;  /* 0x0000001400147308 */ /* 0x001e240000001000 */
[----:B0-----:R-:W-:-:S06]  /*0a00*/  VIADD R14, R20, 0x1ffffffe ;  /* 0x1ffffffe140e7836 */ /* 0x001fcc0000000000 */
[----:B------:R-:W0:Y:S02]  /*0a10*/  F2I.U64.TRUNC R14, R14 ;  /* 0x0000000e000e7311 */ /* 0x000e24000020d800 */
[----:B0-----:R-:W-:-:S04]  /*0a20*/  IMAD.WIDE.U32 R16, R14, UR4, RZ ;  /* 0x000000040e107c25 */ /* 0x001fc8000f8e00ff */
[----:B------:R-:W-:Y:S01]  /*0a30*/  IMAD R17, R15, UR4, R17 ;  /* 0x000000040f117c24 */ /* 0x000fe2000f8e0211 */
[----:B------:R-:W-:-:S04]  /*0a40*/  IADD3 R21, P0, PT, RZ, -R16, RZ ;  /* 0x80000010ff157210 */ /* 0x000fc80007f1e0ff */
[----:B------:R-:W-:Y:S01]  /*0a50*/  IADD3.X R23, PT, PT, RZ, ~R17, RZ, P0, !PT ;  /* 0x80000011ff177210 */ /* 0x000fe200007fe4ff */
[----:B------:R-:W-:Y:S01]  /*0a60*/  IMAD.HI.U32 R16, R14, R21, RZ ;  /* 0x000000150e107227 */ /* 0x000fe200078e00ff */
[----:B------:R-:W-:-:S03]  /*0a70*/  MOV R17, R14 ;  /* 0x0000000e00117202 */ /* 0x000fc60000000f00 */
[-C--:B------:R-:W-:Y:S02]  /*0a80*/  IMAD R25, R15, R23.reuse, RZ ;  /* 0x000000170f197224 */ /* 0x080fe400078e02ff */
[----:B------:R-:W-:-:S04]  /*0a90*/  IMAD.WIDE.U32 R16, P0, R14, R23, R16 ;  /* 0x000000170e107225 */ /* 0x000fc80007800010 */
[----:B------:R-:W-:-:S04]  /*0aa0*/  IMAD.HI.U32 R23, R15, R23, RZ ;  /* 0x000000170f177227 */ /* 0x000fc800078e00ff */
[----:B------:R-:W-:-:S05]  /*0ab0*/  IMAD.HI.U32 R16, P1, R15, R21, R16 ;  /* 0x000000150f107227 */ /* 0x000fca0007820010 */
[----:B------:R-:W-:Y:S01]  /*0ac0*/  IADD3 R17, P2, PT, R25, R16, RZ ;  /* 0x0000001019117210 */ /* 0x000fe20007f5e0ff */
[----:B------:R-:W-:-:S04]  /*0ad0*/  IMAD.X R16, R23, 0x1, R15, P0 ;  /* 0x0000000117107824 */ /* 0x000fc800000e060f */
[----:B------:R-:W-:Y:S01]  /*0ae0*/  IMAD.WIDE.U32 R14, R17, UR4, RZ ;  /* 0x00000004110e7c25 */ /* 0x000fe2000f8e00ff */
[----:B------:R-:W-:Y:S02]  /*0af0*/  IADD3.X R21, PT, PT, RZ, RZ, R16, P2, P1 ;  /* 0x000000ffff157210 */ /* 0x000fe400017e2410 */
[----:B------:R-:W-:-:S03]  /*0b00*/  IADD3 R23, P0, PT, RZ, -R14, RZ ;  /* 0x8000000eff177210 */ /* 0x000fc60007f1e0ff */
[----:B------:R-:W-:Y:S02]  /*0b10*/  IMAD R14, R21, UR4, R15 ;  /* 0x00000004150e7c24 */ /* 0x000fe4000f8e020f */
[----:B------:R-:W-:-:S03]  /*0b20*/  IMAD.HI.U32 R16, R17, R23, RZ ;  /* 0x0000001711107227 */ /* 0x000fc600078e00ff */
[----:B------:R-:W-:-:S05]  /*0b30*/  IADD3.X R14, PT, PT, RZ, ~R14, RZ, P0, !PT ;  /* 0x8000000eff0e7210 */ /* 0x000fca00007fe4ff */
[----:B------:R-:W-:-:S04]  /*0b40*/  IMAD.WIDE.U32 R16, P0, R17, R14, R16 ;  /* 0x0000000e11107225 */ /* 0x000fc80007800010 */
[C---:B------:R-:W-:Y:S02]  /*0b50*/  IMAD R15, R21.reuse, R14, RZ ;  /* 0x0000000e150f7224 */ /* 0x040fe400078e02ff */
[----:B------:R-:W-:-:S04]  /*0b60*/  IMAD.HI.U32 R16, P1, R21, R23, R16 ;  /* 0x0000001715107227 */ /* 0x000fc80007820010 */
[----:B------:R-:W-:Y:S01]  /*0b70*/  IMAD.HI.U32 R14, R21, R14, RZ ;  /* 0x0000000e150e7227 */ /* 0x000fe200078e00ff */
[----:B------:R-:W-:-:S03]  /*0b80*/  IADD3 R16, P2, PT, R15, R16, RZ ;  /* 0x000000100f107210 */ /* 0x000fc60007f5e0ff */
[----:B------:R-:W-:Y:S01]  /*0b90*/  IMAD.MOV.U32 R15, RZ, RZ, RZ ;  /* 0x000000ffff0f7224 */ /* 0x000fe200078e00ff */
[----:B------:R-:W-:Y:S01]  /*0ba0*/  IADD3.X R21, PT, PT, R14, R21, RZ, P0, !PT ;  /* 0x000000150e157210 */ /* 0x000fe200007fe4ff */
[----:B------:R-:W-:-:S03]  /*0bb0*/  IMAD.HI.U32 R14, R16, R19, RZ ;  /* 0x00000013100e7227 */ /* 0x000fc600078e00ff */
[----:B------:R-:W-:Y:S01]  /*0bc0*/  IADD3.X R20, PT, PT, RZ, RZ, R21, P2, P1 ;  /* 0x000000ffff147210 */ /* 0x000fe200017e2415 */
[----:B------:R-:W-:-:S04]  /*0bd0*/  IMAD.WIDE.U32 R14, R16, R13, R14 ;  /* 0x0000000d100e7225 */ /* 0x000fc800078e000e */
[C---:B------:R-:W-:Y:S02]  /*0be0*/  IMAD R16, R20.reuse, R13, RZ ;  /* 0x0000000d14107224 */ /* 0x040fe400078e02ff */
[----:B------:R-:W-:-:S04]  /*0bf0*/  IMAD.HI.U32 R15, P0, R20, R19, R14 ;  /* 0x00000013140f7227 */ /* 0x000fc8000780000e */
[----:B------:R-:W-:Y:S01]  /*0c00*/  IMAD.HI.U32 R14, R20, R13, RZ ;  /* 0x0000000d140e7227 */ /* 0x000fe200078e00ff */
[----:B------:R-:W-:-:S04]  /*0c10*/  IADD3 R15, P1, PT, R16, R15, RZ ;  /* 0x0000000f100f7210 */ /* 0x000fc80007f3e0ff */
[----:B------:R-:W-:-:S04]  /*0c20*/  IADD3.X R14, PT, PT, R14, RZ, RZ, P0, !PT ;  /* 0x000000ff0e0e7210 */ /* 0x000fc800007fe4ff */
[----:B------:R-:W-:Y:S01]  /*0c30*/  IADD3.X R17, PT, PT, RZ, R14, RZ, P1, !PT ;  /* 0x0000000eff117210 */ /* 0x000fe20000ffe4ff */
[----:B------:R-:W-:-:S04]  /*0c40*/  IMAD.WIDE.U32 R14, R15, UR4, RZ ;  /* 0x000000040f0e7c25 */ /* 0x000fc8000f8e00ff */
[----:B------:R-:W-:Y:S01]  /*0c50*/  IMAD R16, R17, UR4, R15 ;  /* 0x0000000411107c24 */ /* 0x000fe2000f8e020f */
[----:B------:R-:W-:-:S04]  /*0c60*/  IADD3 R19, P0, PT, -R14, R19, RZ ;  /* 0x000000130e137210 */ /* 0x000fc80007f1e1ff */
[----:B------:R-:W-:Y:S01]  /*0c70*/  IADD3 R14, P1, PT, R19, -UR4, RZ ;  /* 0x80000004130e7c10 */ /* 0x000fe2000ff3e0ff */
[----:B------:R-:W-:Y:S01]  /*0c80*/  IMAD.X R16, R13, 0x1, ~R16, P0 ;  /* 0x000000010d107824 */ /* 0x000fe200000e0e10 */
[----:B------:R-:W-:-:S04]  /*0c90*/  ISETP.GE.U32.AND P0, PT, R19, UR4, PT ;  /* 0x0000000413007c0c */ /* 0x000fc8000bf06070 */
[C---:B------:R-:W-:Y:S02]  /*0ca0*/  ISETP.GE.U32.AND.EX P0, PT, R16.reuse, RZ, PT, P0 ;  /* 0x000000ff1000720c */ /* 0x040fe40003f06100 */
[----:B------:R-:W-:Y:S02]  /*0cb0*/  IADD3.X R15, PT, PT, R16, -0x1, RZ, P1, !PT ;  /* 0xffffffff100f7810 */ /* 0x000fe40000ffe4ff */
[----:B------:R-:W-:Y:S01]  /*0cc0*/  SEL R14, R14, R19, P0 ;  /* 0x000000130e0e7207 */ /* 0x000fe20000000000 */
[----:B------:R-:W-:Y:S01]  /*0cd0*/  HFMA2 R19, -RZ, RZ, 0, 0 ;  /* 0x00000000ff137431 */ /* 0x000fe200000001ff */
[----:B------:R-:W-:Y:S02]  /*0ce0*/  SEL R15, R15, R16, P0 ;  /* 0x000000100f0f7207 */ /* 0x000fe40000000000 */
[----:B------:R-:W-:Y:S02]  /*0cf0*/  ISETP.GE.U32.AND P0, PT, R14, UR4, PT ;  /* 0x000000040e007c0c */ /* 0x000fe4000bf06070 */
[----:B------:R-:W-:-:S02]  /*0d00*/  ISETP.NE.U32.AND P1, PT, RZ, UR4, PT ;  /* 0x00000004ff007c0c */ /* 0x000fc4000bf25070 */
[----:B------:R-:W-:Y:S02]  /*0d10*/  IADD3 R13, PT, PT, R14, -UR4, RZ ;  /* 0x800000040e0d7c10 */ /* 0x000fe4000fffe0ff */
[----:B------:R-:W-:Y:S02]  /*0d20*/  ISETP.GE.U32.AND.EX P0, PT, R15, RZ, PT, P0 ;  /* 0x000000ff0f00720c */ /* 0x000fe40003f06100 */
[----:B------:R-:W-:Y:S02]  /*0d30*/  ISETP.NE.AND.EX P1, PT, RZ, RZ, PT, P1 ;  /* 0x000000ffff00720c */ /* 0x000fe40003f25310 */
[----:B------:R-:W-:-:S04]  /*0d40*/  SEL R13, R13, R14, P0 ;  /* 0x0000000e0d0d7207 */ /* 0x000fc80000000000 */
[----:B------:R-:W-:Y:S01]  /*0d50*/  SEL R13, R13, 0xffffffff, P1 ;  /* 0xffffffff0d0d7807 */ /* 0x000fe20000800000 */
[----:B------:R-:W-:Y:S06]  /*0d60*/  RET.REL.NODEC R18 `(voxel_hash_query_kernel) ;  /* 0xfffffff012a47950 */ /* 0x000fec0003c3ffff */
.L_x_6:
[----:B------:R-:W-:-:S00]  /*0d70*/  BRA `(.L_x_6) ;  /* 0xfffffffc00fc7947 */ /* 0x000fc0000383ffff */
[----:B------:R-:W-:-:S00]  /*0d80*/  NOP ;  /* 0x0000000000007918 */ /* 0x000fc00000000000 */
[----:B------:R-:W-:-:S00]  /*0d90*/  NOP ;  /* 0x0000000000007918 */ /* 0x000fc00000000000 */
[----:B------:R-:W-:-:S00]  /*0da0*/  NOP ;  /* 0x0000000000007918 */ /* 0x000fc00000000000 */
[----:B------:R-:W-:-:S00]  /*0db0*/  NOP ;  /* 0x0000000000007918 */ /* 0x000fc00000000000 */
[----:B------:R-:W-:-:S00]  /*0dc0*/  NOP ;  /* 0x0000000000007918 */ /* 0x000fc00000000000 */
[----:B------:R-:W-:-:S00]  /*0dd0*/  NOP ;  /* 0x0000000000007918 */ /* 0x000fc00000000000 */
[----:B------:R-:W-:-:S00]  /*0de0*/  NOP ;  /* 0x0000000000007918 */ /* 0x000fc00000000000 */
[----:B------:R-:W-:-:S00]  /*0df0*/  NOP ;  /* 0x0000000000007918 */ /* 0x000fc00000000000 */
.L_x_11:


//--------------------- .text.voxel_hash_build_kernel --------------------------
	.section	.text.voxel_hash_build_kernel,"ax",@progbits
	.align	128
        .global         voxel_hash_build_kernel
        .type           voxel_hash_build_kernel,@function
        .size           voxel_hash_build_kernel,(.L_x_12 - voxel_hash_build_kernel)
        .other          voxel_hash_build_kernel,@"STO_CUDA_ENTRY STV_DEFAULT"
voxel_hash_build_kernel:
.text.voxel_hash_build_kernel:
        /* <DEDUP_REMOVED lines=10> */
[----:B0-----:R-:W-:-:S06]  /*00a0*/  IMAD.WIDE.U32 R2, R0, 0x4, R2 ;  /* 0x0000000400027825 */ /* 0x001fcc00078e0002 */
[----:B-1----:R-:W2:Y:S02]  /*00b0*/  LDG.E.CONSTANT R2, desc[UR6][R2.64] ;  /* 0x0000000602027981 */ /* 0x002ea4000c1e9900 */
[----:B--2---:R-:W-:-:S13]  /*00c0*/  ISETP.NE.AND P0, PT, R2, RZ, PT ;  /* 0x000000ff0200720c */ /* 0x004fda0003f05270 */
[----:B------:R-:W-:Y:S05]  /*00d0*/  @!P0 EXIT ;  /* 0x000000000000894d */ /* 0x000fea0003800000 */
[----:B------:R-:W0:Y:S01]  /*00e0*/  LDC.64 R4, c[0x0][0x380] ;  /* 0x0000e000ff047b82 */ /* 0x000e220000000a00 */
[----:B------:R-:W-:Y:S01]  /*00f0*/  IMAD R9, R0, 0x3, RZ ;  /* 0x0000000300097824 */ /* 0x000fe200078e02ff */
[----:B------:R-:W1:Y:S03]  /*0100*/  LDCU UR4, c[0x0][0x394] ;  /* 0x00007280ff0477ac */ /* 0x000e660008000800 */
[C---:B------:R-:W-:Y:S01]  /*0110*/  VIADD R7, R9.reuse, 0x2 ;  /* 0x0000000209077836 */ /* 0x040fe20000000000 */
[----:B------:R-:W2:Y:S01]  /*0120*/  LDCU UR5, c[0x0][0x3a0] ;  /* 0x00007400ff0577ac */ /* 0x000ea20008000800 */
[----:B0-----:R-:W-:-:S04]  /*0130*/  IMAD.WIDE.U32 R2, R9, 0x4, R4 ;  /* 0x0000000409027825 */ /* 0x001fc800078e0004 */
[----:B------:R-:W-:Y:S02]  /*0140*/  VIADD R9, R9, 0x1 ;  /* 0x0000000109097836 */ /* 0x000fe40000000000 */
[--C-:B------:R-:W-:Y:S01]  /*0150*/  IMAD.WIDE.U32 R6, R7, 0x4, R4.reuse ;  /* 0x0000000407067825 */ /* 0x100fe200078e0004 */
[----:B------:R0:W1:Y:S03]  /*0160*/  LDG.E.CONSTANT R2, desc[UR6][R2.64] ;  /* 0x0000000602027981 */ /* 0x000066000c1e9900 */
[----:B------:R-:W-:Y:S02]  /*0170*/  IMAD.WIDE.U32 R4, R9, 0x4, R4 ;  /* 0x0000000409047825 */ /* 0x000fe400078e0004 */
[----:B------:R-:W3:Y:S04]  /*0180*/  LDG.E.CONSTANT R6, desc[UR6][R6.64] ;  /* 0x0000000606067981 */ /* 0x000ee8000c1e9900 */
[----:B------:R-:W4:Y:S01]  /*0190*/  LDG.E.CONSTANT R4, desc[UR6][R4.64] ;  /* 0x0000000604047981 */ /* 0x000f22000c1e9900 */
[----:B--2---:R-:W-:Y:S01]  /*01a0*/  ISETP.NE.AND P0, PT, RZ, UR5, PT ;  /* 0x00000005ff007c0c */ /* 0x004fe2000bf05270 */
[----:B0-----:R-:W-:-:S02]  /*01b0*/  IMAD.MOV.U32 R3, RZ, RZ, 0x200 ;  /* 0x00000200ff037424 */ /* 0x001fc400078e00ff */
[----:B-1----:R-:W-:Y:S01]  /*01c0*/  FMUL R8, R2, UR4 ;  /* 0x0000000402087c20 */ /* 0x002fe20008400000 */
[----:B------:R-:W-:Y:S02]  /*01d0*/  HFMA2 R2, -RZ, RZ, 0, 0 ;  /* 0x00000000ff027431 */ /* 0x000fe400000001ff */
[----:B---3--:R-:W-:-:S03]  /*01e0*/  FMUL R10, R6, UR4 ;  /* 0x00000004060a7c20 */ /* 0x008fc60008400000 */
[----:B------:R-:W0:Y:S01]  /*01f0*/  F2I.FLOOR.NTZ R8, R8 ;  /* 0x0000000800087305 */ /* 0x000e220000207100 */
[----:B----4-:R-:W-:-:S07]  /*0200*/  FMUL R9, R4, UR4 ;  /* 0x0000000404097c20 */ /* 0x010fce0008400000 */
[----:B------:R-:W1:Y:S01]  /*0210*/  F2I.FLOOR.NTZ R10, R10 ;  /* 0x0000000a000a7305 */ /* 0x000e620000207100 */
[----:B0-----:R-:W-:-:S07]  /*0220*/  VIADD R6, R8, 0x100000 ;  /* 0x0010000008067836 */ /* 0x001fce0000000000 */
[----:B------:R-:W0:Y:S01]  /*0230*/  F2I.FLOOR.NTZ R9, R9 ;  /* 0x0000000900097305 */ /* 0x000e220000207100 */
[----:B------:R-:W-:Y:S01]  /*0240*/  IMAD.SHL.U32 R7, R6, 0x400, RZ ;  /* 0x0000040006077824 */ /* 0x000fe200078e00ff */
[----:B-1----:R-:W-:Y:S01]  /*0250*/  IADD3 R11, PT, PT, R10, 0x100000, RZ ;  /* 0x001000000a0b7810 */ /* 0x002fe20007ffe0ff */
[----:B0-----:R-:W-:-:S03]  /*0260*/  IMAD.WIDE R4, R9, 0x200000, R2 ;  /* 0x0020000009047825 */ /* 0x001fc600078e0202 */
[----:B------:R-:W-:-:S04]  /*0270*/  SHF.R.S32.HI R2, RZ, 0x1f, R11 ;  /* 0x0000001fff027819 */ /* 0x000fc8000001140b */
[----:B------:R-:W-:Y:S01]  /*0280*/  LOP3.LUT R7, R2, R5, R7, 0xfe, !PT ;  /* 0x0000000502077212 */ /* 0x000fe200078efe07 */
[----:B------:R-:W-:Y:S06]  /*0290*/  @!P0 EXIT ;  /* 0x000000000000894d */ /* 0x000fec0003800000 */
[----:B------:R-:W-:Y:S01]  /*02a0*/  SHF.R.U32.HI R2, RZ, 0x1, R7 ;  /* 0x00000001ff027819 */ /* 0x000fe20000011607 */
[----:B------:R-:W-:Y:S01]  /*02b0*/  IMAD R3, R7, -0x12aa7333, RZ ;  /* 0xed558ccd07037824 */ /* 0x000fe200078e02ff */
[----:B------:R-:W-:Y:S02]  /*02c0*/  LOP3.LUT R6, R4, R11, RZ, 0xfc, !PT ;  /* 0x0000000b04067212 */ /* 0x000fe400078efcff */
[----:B------:R-:W-:Y:S02]  /*02d0*/  LOP3.LUT R2, R2, R4, R11, 0x1e, !PT ;  /* 0x0000000402027212 */ /* 0x000fe400078e1e0b */
[----:B------:R-:W-:-:S03]  /*02e0*/  MOV R4, 0x3b0 ;  /* 0x000003b000047802 */ /* 0x000fc60000000f00 */
[C---:B------:R-:W-:Y:S02]  /*02f0*/  IMAD R5, R2.reuse, -0xae5029, R3 ;  /* 0xff51afd702057824 */ /* 0x040fe400078e0203 */
[----:B------:R-:W-:-:S04]  /*0300*/  IMAD.WIDE.U32 R2, R2, -0x12aa7333, RZ ;  /* 0xed558ccd02027825 */ /* 0x000fc800078e00ff */
[----:B------:R-:W-:-:S05]  /*0310*/  IMAD.IADD R5, R3, 0x1, R5 ;  /* 0x0000000103057824 */ /* 0x000fca00078e0205 */
[----:B------:R-:W-:Y:S01]  /*0320*/  SHF.R.U32.HI R3, RZ, 0x1, R5 ;  /* 0x00000001ff037819 */ /* 0x000fe20000011605 */
[----:B------:R-:W-:-:S03]  /*0330*/  IMAD R5, R5, 0x1a85ec53, RZ ;  /* 0x1a85ec5305057824 */ /* 0x000fc600078e02ff */
[----:B------:R-:W-:-:S05]  /*0340*/  LOP3.LUT R2, R3, R2, RZ, 0x3c, !PT ;  /* 0x0000000203027212 */ /* 0x000fca00078e3cff */
[C---:B------:R-:W-:Y:S02]  /*0350*/  IMAD R5, R2.reuse, -0x3b314602, R5 ;  /* 0xc4ceb9fe02057824 */ /* 0x040fe400078e0205 */
[----:B------:R-:W-:-:S05]  /*0360*/  IMAD.WIDE.U32 R8, R2, 0x1a85ec53, RZ ;  /* 0x1a85ec5302087825 */ /* 0x000fca00078e00ff */
[----:B------:R-:W-:-:S04]  /*0370*/  IADD3 R2, PT, PT, R9, R5, RZ ;  /* 0x0000000509027210 */ /* 0x000fc80007ffe0ff */
[----:B------:R-:W-:-:S04]  /*0380*/  SHF.R.U32.HI R3, RZ, 0x1, R2 ;  /* 0x00000001ff037819 */ /* 0x000fc80000011602 */
[----:B------:R-:W-:-:S07]  /*0390*/  LOP3.LUT R3, R3, R8, RZ, 0x3c, !PT ;  /* 0x0000000803037212 */ /* 0x000fce00078e3cff */
[----:B------:R-:W-:Y:S05]  /*03a0*/  CALL.REL.NOINC `($__internal_1_$__cuda_sm20_rem_u64) ;  /* 0x0000000000e87944 */ /* 0x000fea0003c00000 */
[----:B------:R-:W0:Y:S02]  /*03b0*/  LDCU UR4, c[0x0][0x3a0] ;  /* 0x00007400ff0477ac */ /* 0x000e240008000800 */
[----:B0-----:R-:W0:Y:S01]  /*03c0*/  I2F.U32.RP R4, UR4 ;  /* 0x0000000400047d06 */ /* 0x001e220008209000 */
[----:B------:R-:W-:Y:S02]  /*03d0*/  ISETP.NE.U32.AND P1, PT, RZ, UR4, PT ;  /* 0x00000004ff007c0c */ /* 0x000fe4000bf25070 */
[----:B------:R-:W-:-:S05]  /*03e0*/  LOP3.LUT R10, RZ, UR4, RZ, 0x33, !PT ;  /* 0x00000004ff0a7c12 */ /* 0x000fca000f8e33ff */
[----:B0-----:R-:W0:Y:S02]  /*03f0*/  MUFU.RCP R4, R4 ;  /* 0x0000000400047308 */ /* 0x001e240000001000 */
[----:B0-----:R-:W-:Y:S02]  /*0400*/  VIADD R2, R4, 0xffffffe ;  /* 0x0ffffffe04027836 */ /* 0x001fe40000000000 */
[----:B------:R-:W-:-:S04]  /*0410*/  IMAD.MOV.U32 R4, RZ, RZ, -0x1 ;  /* 0xffffffffff047424 */ /* 0x000fc800078e00ff */
[----:B------:R0:W1:Y:S02]  /*0420*/  F2I.FTZ.U32.TRUNC.NTZ R3, R2 ;  /* 0x0000000200037305 */ /* 0x000064000021f000 */
[----:B0-----:R-:W-:Y:S01]  /*0430*/  IMAD.MOV.U32 R2, RZ, RZ, RZ ;  /* 0x000000ffff027224 */ /* 0x001fe200078e00ff */
[----:B-1----:R-:W-:-:S05]  /*0440*/  IADD3 R9, PT, PT, RZ, -R3, RZ ;  /* 0x80000003ff097210 */ /* 0x002fca0007ffe0ff */
[----:B------:R-:W-:-:S04]  /*0450*/  IMAD R9, R9, UR4, RZ ;  /* 0x0000000409097c24 */ /* 0x000fc8000f8e02ff */
[----:B------:R-:W-:-:S06]  /*0460*/  IMAD.HI.U32 R9, R3, R9, R2 ;  /* 0x0000000903097227 */ /* 0x000fcc00078e0002 */
[----:B------:R-:W-:-:S05]  /*0470*/  IMAD.HI.U32 R3, R9, R8, RZ ;  /* 0x0000000809037227 */ /* 0x000fca00078e00ff */
[----:B------:R-:W-:-:S05]  /*0480*/  IADD3 R3, PT, PT, -R3, RZ, RZ ;  /* 0x000000ff03037210 */ /* 0x000fca0007ffe1ff */
[----:B------:R-:W-:Y:S02]  /*0490*/  IMAD R5, R3, UR4, R8 ;  /* 0x0000000403057c24 */ /* 0x000fe4000f8e0208 */
[----:B------:R-:W0:Y:S03]  /*04a0*/  LDC.64 R2, c[0x0][0x398] ;  /* 0x0000e600ff027b82 */ /* 0x000e260000000a00 */
[----:B------:R-:W-:-:S13]  /*04b0*/  ISETP.GE.U32.AND P0, PT, R5, UR4, PT ;  /* 0x0000000405007c0c */ /* 0x000fda000bf06070 */
[----:B------:R-:W-:-:S05]  /*04c0*/  @P0 VIADD R5, R5, -UR4 ;  /* 0x8000000405050c36 */ /* 0x000fca0008000000 */
[----:B------:R-:W-:-:S13]  /*04d0*/  ISETP.GE.U32.AND P0, PT, R5, UR4, PT ;  /* 0x0000000405007c0c */ /* 0x000fda000bf06070 */
[----:B------:R-:W-:-:S04]  /*04e0*/  @P0 IADD3 R5, PT, PT, R5, -UR4, RZ ;  /* 0x8000000405050c10 */ /* 0x000fc8000fffe0ff */
[----:B------:R-:W-:Y:S02]  /*04f0*/  SEL R11, R10, R5, !P1 ;  /* 0x000000050a0b7207 */ /* 0x000fe40004800000 */
[----:B------:R-:W-:-:S03]  /*0500*/  MOV R5, 0xffffffff ;  /* 0xffffffff00057802 */ /* 0x000fc60000000f00 */
[----:B0-----:R-:W-:-:S05]  /*0510*/  IMAD.WIDE.U32 R2, R11, 0x10, R2 ;  /* 0x000000100b027825 */ /* 0x001fca00078e0002 */
[----:B------:R-:W2:Y:S01]  /*0520*/  ATOMG.E.CAS.64.STRONG.GPU PT, R4, [R2], R4, R6 ;  /* 0x00000004020473a9 */ /* 0x000ea200001ee506 */
[----:B------:R-:W-:Y:S01]  /*0530*/  BSSY B0, `(.L_x_7) ;  /* 0x000001f000007945 */ /* 0x000fe20003800000 */
[C---:B--2---:R-:W-:Y:S02]  /*0540*/  ISETP.NE.U32.AND P2, PT, R4.reuse, R6, PT ;  /* 0x000000060400720c */ /* 0x044fe40003f45070 */
[----:B------:R-:W-:Y:S02]  /*0550*/  ISETP.NE.U32.AND P0, PT, R4, -0x1, PT ;  /* 0xffffffff0400780c */ /* 0x000fe40003f05070 */
[----:B------:R-:W-:-:S04]  /*0560*/  ISETP.NE.AND.EX P2, PT, R5, R7, PT, P2 ;  /* 0x000000070500720c */ /* 0x000fc80003f45320 */
[----:B------:R-:W-:-:S13]  /*0570*/  ISETP.NE.AND.EX P0, PT, R5, -0x1, P2, P0 ;  /* 0xffffffff0500780c */ /* 0x000fda0001705300 */
[----:B------:R-:W-:Y:S05]  /*0580*/  @!P0 BRA `(.L_x_8) ;  /* 0x0000000000648947 */ /* 0x000fea0003800000 */
[----:B------:R-:W0:Y:S01]  /*0590*/  LDC R14, c[0x0][0x3a0] ;  /* 0x0000e800ff0e7b82 */ /* 0x000e220000000800 */
[----:B------:R-:W-:-:S07]  /*05a0*/  IMAD.MOV.U32 R11, RZ, RZ, RZ ;  /* 0x000000ffff0b7224 */ /* 0x000fce00078e00ff */
[----:B------:R-:W1:Y:S02]  /*05b0*/  LDC.64 R12, c[0x0][0x398] ;  /* 0x0000e600ff0c7b82 */ /* 0x000e640000000a00 */
.L_x_9:
[----:B------:R-:W-:Y:S01]  /*05c0*/  IADD3 R11, PT, PT, R11, 0x1, RZ ;  /* 0x000000010b0b7810 */ /* 0x000fe20007ffe0ff */
[----:B------:R-:W-:Y:S05]  /*05d0*/  YIELD ;  /* 0x0000000000007946 */ /* 0x000fea0003800000 */
[----:B0-----:R-:W-:-:S13]  /*05e0*/  ISETP.NE.AND P0, PT, R11, R14, PT ;  /* 0x0000000e0b00720c */ /* 0x001fda0003f05270 */
[----:B------:R-:W-:Y:S05]  /*05f0*/  @!P0 EXIT ;  /* 0x000000000000894d */ /* 0x000fea0003800000 */
[----:B------:R-:W-:Y:S01]  /*0600*/  IMAD.IADD R2, R8, 0x1, R11 ;  /* 0x0000000108027824 */ /* 0x000fe200078e020b */
[----:B------:R-:W-:Y:S01]  /*0610*/  MOV R5, 0xffffffff ;  /* 0xffffffff00057802 */ /* 0x000fe20000000f00 */
[----:B------:R-:W-:Y:S02]  /*0620*/  IMAD.MOV.U32 R4, RZ, RZ, -0x1 ;  /* 0xffffffffff047424 */ /* 0x000fe400078e00ff */
[----:B------:R-:W-:-:S05]  /*0630*/  IMAD.HI.U32 R3, R9, R2, RZ ;  /* 0x0000000209037227 */ /* 0x000fca00078e00ff */
[----:B------:R-:W-:-:S05]  /*0640*/  IADD3 R3, PT, PT, -R3, RZ, RZ ;  /* 0x000000ff03037210 */ /* 0x000fca0007ffe1ff */
[----:B------:R-:W-:-:S05]  /*0650*/  IMAD R3, R14, R3, R2 ;  /* 0x000000030e037224 */ /* 0x000fca00078e0202 */
[----:B------:R-:W-:-:S13]  /*0660*/  ISETP.GE.U32.AND P0, PT, R3, R14, PT ;  /* 0x0000000e0300720c */ /* 0x000fda0003f06070 */
[----:B------:R-:W-:-:S05]  /*0670*/  @P0 IMAD.IADD R3, R3, 0x1, -R14 ;  /* 0x0000000103030824 */ /* 0x000fca00078e0a0e */
[----:B------:R-:W-:-:S13]  /*0680*/  ISETP.GE.U32.AND P0, PT, R3, R14, PT ;  /* 0x0000000e0300720c */ /* 0x000fda0003f06070 */
[----:B------:R-:W-:-:S04]  /*0690*/  @P0 IADD3 R3, PT, PT, R3, -R14, RZ ;  /* 0x8000000e03030210 */ /* 0x000fc80007ffe0ff */
[----:B------:R-:W-:-:S05]  /*06a0*/  SEL R3, R10, R3, !P1 ;  /* 0x000000030a037207 */ /* 0x000fca0004800000 */
[----:B-1----:R-:W-:-:S05]  /*06b0*/  IMAD.WIDE.U32 R2, R3, 0x10, R12 ;  /* 0x0000001003027825 */ /* 0x002fca00078e000c */
[----:B------:R-:W2:Y:S02]  /*06c0*/  ATOMG.E.CAS.64.STRONG.GPU PT, R4, [R2], R4, R6 ;  /* 0x00000004020473a9 */ /* 0x000ea400001ee506 */
[C---:B--2---:R-:W-:Y:S02]  /*06d0*/  ISETP.NE.U32.AND P2, PT, R4.reuse, R6, PT ;  /* 0x000000060400720c */ /* 0x044fe40003f45070 */
[----:B------:R-:W-:Y:S02]  /*06e0*/  ISETP.NE.U32.AND P0, PT, R4, -0x1, PT ;  /* 0xffffffff0400780c */ /* 0x000fe40003f05070 */
[C---:B------:R-:W-:Y:S02]  /*06f0*/  ISETP.NE.AND.EX P2, PT, R5.reuse, R7, PT, P2 ;  /* 0x000000070500720c */ /* 0x040fe40003f45320 */
[----:B------:R-:W-:-:S13]  /*0700*/  ISETP.NE.AND.EX P0, PT, R5, -0x1, PT, P0 ;  /* 0xffffffff0500780c */ /* 0x000fda0003f05300 */
[----:B------:R-:W-:Y:S05]  /*0710*/  @P2 BRA P0, `(.L_x_9) ;  /* 0xfffffffc00a82947 */ /* 0x000fea000003ffff */
.L_x_8:
[----:B------:R-:W-:Y:S05]  /*0720*/  BSYNC B0 ;  /* 0x0000000000007941 */ /* 0x000fea0003800000 */
.L_x_7:
[----:B------:R-:W-:Y:S01]  /*0730*/  STG.E desc[UR6][R2.64+0x8], R0 ;  /* 0x0000080002007986 */ /* 0x000fe2000c101906 */
[----:B------:R-:W-:Y:S05]  /*0740*/  EXIT ;  /* 0x000000000000794d */ /* 0x000fea0003800000 */
        .weak           $__internal_1_$__cuda_sm20_rem_u64
        .type           $__internal_1_$__cuda_sm20_rem_u64,@function
        .size           $__internal_1_$__cuda_sm20_rem_u64,(.L_x_12 - $__internal_1_$__cuda_sm20_rem_u64)
$__internal_1_$__cuda_sm20_rem_u64:
        /* <DEDUP_REMOVED lines=10> */
[----:B------:R-:W-:-:S04]  /*07f0*/  IMAD.HI.U32 R10, R8, R13, RZ ;  /* 0x0000000d080a7227 */ /* 0x000fc800078e00ff */
[----:B------:R-:W-:Y:S02]  /*0800*/  IMAD.MOV.U32 R11, RZ, RZ, R8 ;  /* 0x000000ffff0b7224 */ /* 0x000fe400078e0008 */
[-C--:B------:R-:W-:Y:S02]  /*0810*/  IMAD R17, R9, R15.reuse, RZ ;  /* 0x0000000f09117224 */ /* 0x080fe400078e02ff */
[----:B------:R-:W-:-:S04]  /*0820*/  IMAD.WIDE.U32 R10, P0, R8, R15, R10 ;  /* 0x0000000f080a7225 */ /* 0x000fc8000780000a */
[----:B------:R-:W-:-:S04]  /*0830*/  IMAD.HI.U32 R5, R9, R15, RZ ;  /* 0x0000000f09057227 */ /* 0x000fc800078e00ff */
[----:B------:R-:W-:Y:S01]  /*0840*/  IMAD.HI.U32 R10, P1, R9, R13, R10 ;  /* 0x0000000d090a7227 */ /* 0x000fe2000782000a */
[----:B------:R-:W-:-:S04]  /*0850*/  IADD3.X R5, PT, PT, R5, R9, RZ, P0, !PT ;  /* 0x0000000905057210 */ /* 0x000fc800007fe4ff */
[----:B------:R-:W-:-:S04]  /*0860*/  IADD3 R11, P2, PT, R17, R10, RZ ;  /* 0x0000000a110b7210 */ /* 0x000fc80007f5e0ff */
[----:B------:R-:W-:Y:S01]  /*0870*/  IADD3.X R5, PT, PT, RZ, RZ, R5, P2, P1 ;  /* 0x000000ffff057210 */ /* 0x000fe200017e2405 */
[----:B------:R-:W-:-:S03]  /*0880*/  IMAD.WIDE.U32 R8, R11, UR4, RZ ;  /* 0x000000040b087c25 */ /* 0x000fc6000f8e00ff */
[----:B------:R-:W-:Y:S01]  /*0890*/  IADD3 R13, P0, PT, RZ, -R8, RZ ;  /* 0x80000008ff0d7210 */ /* 0x000fe20007f1e0ff */
[----:B------:R-:W-:Y:S02]  /*08a0*/  IMAD R8, R5, UR4, R9 ;  /* 0x0000000405087c24 */ /* 0x000fe4000f8e0209 */
[----:B------:R-:W-:Y:S02]  /*08b0*/  IMAD.MOV.U32 R9, RZ, RZ, RZ ;  /* 0x000000ffff097224 */ /* 0x000fe400078e00ff */
[----:B------:R-:W-:-:S04]  /*08c0*/  IMAD.HI.U32 R10, R11, R13, RZ ;  /* 0x0000000d0b0a7227 */ /* 0x000fc800078e00ff */
[----:B------:R-:W-:-:S04]  /*08d0*/  IMAD.X R8, RZ, RZ, ~R8, P0 ;  /* 0x000000ffff087224 */ /* 0x000fc800000e0e08 */
[----:B------:R-:W-:-:S04]  /*08e0*/  IMAD.WIDE.U32 R10, P0, R11, R8, R10 ;  /* 0x000000080b0a7225 */ /* 0x000fc8000780000a */
[C---:B------:R-:W-:Y:S02]  /*08f0*/  IMAD R12, R5.reuse, R8, RZ ;  /* 0x00000008050c7224 */ /* 0x040fe400078e02ff */
[----:B------:R-:W-:-:S04]  /*0900*/  IMAD.HI.U32 R11, P1, R5, R13, R10 ;  /* 0x0000000d050b7227 */ /* 0x000fc8000782000a */
[----:B------:R-:W-:Y:S01]  /*0910*/  IMAD.HI.U32 R8, R5, R8, RZ ;  /* 0x0000000805087227 */ /* 0x000fe200078e00ff */
[----:B------:R-:W-:-:S04]  /*0920*/  IADD3 R11, P2, PT, R12, R11, RZ ;  /* 0x0000000b0c0b7210 */ /* 0x000fc80007f5e0ff */
        /* <DEDUP_REMOVED lines=8> */
[----:B------:R-:W-:Y:S01]  /*09b0*/  IADD3.X R5, PT, PT, R5, RZ, RZ, P0, !PT ;  /* 0x000000ff05057210 */ /* 0x000fe200007fe4ff */
[----:B------:R-:W-:-:S04]  /*09c0*/  IMAD.WIDE.U32 R8, R8, UR4, RZ ;  /* 0x0000000408087c25 */ /* 0x000fc8000f8e00ff */
[----:B------:R-:W-:Y:S01]  /*09d0*/  IMAD.X R5, RZ, RZ, R5, P1 ;  /* 0x000000ffff057224 */ /* 0x000fe200008e0605 */
[----:B------:R-:W-:-:S03]  /*09e0*/  IADD3 R8, P0, PT, -R8, R3, RZ ;  /* 0x0000000308087210 */ /* 0x000fc60007f1e1ff */
[----:B------:R-:W-:Y:S01]  /*09f0*/  IMAD R5, R5, UR4, R9 ;  /* 0x0000000405057c24 */ /* 0x000fe2000f8e0209 */
[----:B------:R-:W-:-:S04]  /*0a00*/  IADD3 R3, P1, PT, R8, -UR4, RZ ;  /* 0x8000000408037c10 */ /* 0x000fc8000ff3e0ff */
[----:B------:R-:W-:Y:S02]  /*0a10*/  IADD3.X R5, PT, PT, ~R5, R2, RZ, P0, !PT ;  /* 0x0000000205057210 */ /* 0x000fe400007fe5ff */
[----:B------:R-:W-:Y:S02]  /*0a20*/  ISETP.GE.U32.AND P0, PT, R8, UR4, PT ;  /* 0x0000000408007c0c */ /* 0x000fe4000bf06070 */
[C---:B------:R-:W-:Y:S02]  /*0a30*/  IADD3.X R2, PT, PT, R5.reuse, -0x1, RZ, P1, !PT ;  /* 0xffffffff05027810 */ /* 0x040fe40000ffe4ff */
[----:B------:R-:W-:Y:S02]  /*0a40*/  ISETP.GE.U32.AND.EX P0, PT, R5, RZ, PT, P0 ;  /* 0x000000ff0500720c */ /* 0x000fe40003f06100 */
[----:B------:R-:W-:Y:S02]  /*0a50*/  ISETP.NE.U32.AND P1, PT, RZ, UR4, PT ;  /* 0x00000004ff007c0c */ /* 0x000fe4000bf25070 */
[----:B------:R-:W-:-:S02]  /*0a60*/  SEL R3, R3, R8, P0 ;  /* 0x0000000803037207 */ /* 0x000fc40000000000 */
[----:B------:R-:W-:Y:S01]  /*0a70*/  SEL R2, R2, R5, P0 ;  /* 0x0000000502027207 */ /* 0x000fe20000000000 */
[----:B------:R-:W-:Y:S01]  /*0a80*/  HFMA2 R5, -RZ, RZ, 0, 0 ;  /* 0x00000000ff057431 */ /* 0x000fe200000001ff */
[C---:B------:R-:W-:Y:S01]  /*0a90*/  ISETP.GE.U32.AND P0, PT, R3.reuse, UR4, PT ;  /* 0x0000000403007c0c */ /* 0x040fe2000bf06070 */
[----:B------:R-:W-:Y:S01]  /*0aa0*/  VIADD R8, R3, -UR4 ;  /* 0x8000000403087c36 */ /* 0x000fe20008000000 */
[----:B------:R-:W-:Y:S02]  /*0ab0*/  ISETP.NE.AND.EX P1, PT, RZ, RZ, PT, P1 ;  /* 0x000000ffff00720c */ /* 0x000fe40003f25310 */
[----:B------:R-:W-:-:S04]  /*0ac0*/  ISETP.GE.U32.AND.EX P0, PT, R2, RZ, PT, P0 ;  /* 0x000000ff0200720c */ /* 0x000fc80003f06100 */
[----:B------:R-:W-:-:S04]  /*0ad0*/  SEL R8, R8, R3, P0 ;  /* 0x0000000308087207 */ /* 0x000fc80000000000 */
[----:B------:R-:W-:Y:S01]  /*0ae0*/  SEL R8, R8, 0xffffffff, P1 ;  /* 0xffffffff08087807 */ /* 0x000fe20000800000 */
[----:B------:R-:W-:Y:S06]  /*0af0*/  RET.REL.NODEC R4 `(voxel_hash_build_kernel) ;  /* 0xfffffff404407950 */ /* 0x000fec0003c3ffff */
.L_x_10:
        /* <DEDUP_REMOVED lines=16> */
.L_x_12:


//--------------------- .nv.shared.reserved.0     --------------------------
	.section	.nv.shared.reserved.0,"aw",@nobits
	.weak		__nv_reservedSMEM_offset_0_alias
	.size		__nv_reservedSMEM_offset_0_alias, 0, 64
	.other		__nv_reservedSMEM_offset_0_alias,@"STO_CUDA_RESERVED_SHARED STV_DEFAULT"
__nv_reservedSMEM_offset_0_alias:
	.zero		0
	.zero		64


//--------------------- .nv.constant0.voxel_hash_query_kernel --------------------------
	.section	.nv.constant0.voxel_hash_query_kernel,"a",@progbits
	.sectionflags	@""
	.align	4
.nv.constant0.voxel_hash_query_kernel:
	.zero		960


//--------------------- .nv.constant0.voxel_hash_build_kernel --------------------------
	.section	.nv.constant0.voxel_hash_build_kernel,"a",@progbits
	.sectionflags	@""
	.align	4
.nv.constant0.voxel_hash_build_kernel:
	.zero		932


//--------------------- SYMBOLS --------------------------

	.type		.nv.reservedSmem.offset0,@object
	.size		.nv.reservedSmem.offset0,0x4
